//
// Generated by NVIDIA NVVM Compiler
//
// Compiler Build ID: CL-36424714
// Cuda compilation tools, release 13.0, V13.0.88
// Based on NVVM 20.0.0
//

.version 9.0
.target sm_100
.address_size 64

	// .globl	_Z12MatMulKernel6Matrix5ArrayS0_S0_
// _ZZ12MatMulKernel6MatrixS_S_E2As has been demoted
// _ZZ12MatMulKernel6MatrixS_S_E2Bs has been demoted

.visible .entry _Z12MatMulKernel6Matrix5ArrayS0_S0_(
	.param .align 8 .b8 _Z12MatMulKernel6Matrix5ArrayS0_S0__param_0[24],
	.param .align 8 .b8 _Z12MatMulKernel6Matrix5ArrayS0_S0__param_1[16],
	.param .align 8 .b8 _Z12MatMulKernel6Matrix5ArrayS0_S0__param_2[16],
	.param .align 8 .b8 _Z12MatMulKernel6Matrix5ArrayS0_S0__param_3[16]
)
{
	.reg .pred 	%p<12>;
	.reg .b32 	%r<39>;
	.reg .b32 	%f<130>;
	.reg .b64 	%rd<34>;

	ld.param.u64 	%rd11, [_Z12MatMulKernel6Matrix5ArrayS0_S0__param_3+8];
	ld.param.u64 	%rd10, [_Z12MatMulKernel6Matrix5ArrayS0_S0__param_2+8];
	ld.param.u32 	%r1, [_Z12MatMulKernel6Matrix5ArrayS0_S0__param_0];
	ld.param.u64 	%rd12, [_Z12MatMulKernel6Matrix5ArrayS0_S0__param_1+8];
	ld.param.u64 	%rd13, [_Z12MatMulKernel6Matrix5ArrayS0_S0__param_0+16];
	cvta.to.global.u64 	%rd1, %rd13;
	cvta.to.global.u64 	%rd2, %rd12;
	mov.u32 	%r26, %ctaid.x;
	mov.u32 	%r27, %ntid.x;
	mov.u32 	%r28, %tid.x;
	mad.lo.s32 	%r2, %r26, %r27, %r28;
	setp.lt.s32 	%p1, %r1, 1;
	mov.f32 	%f129, 0f00000000;
	@%p1 bra 	$L__BB0_13;
	mul.lo.s32 	%r3, %r1, %r2;
	and.b32  	%r4, %r1, 15;
	setp.lt.u32 	%p2, %r1, 16;
	mov.f32 	%f129, 0f00000000;
	mov.b32 	%r35, 0;
	@%p2 bra 	$L__BB0_4;
	and.b32  	%r35, %r1, 2147483632;
	neg.s32 	%r33, %r35;
	add.s64 	%rd3, %rd1, 32;
	add.s64 	%rd32, %rd2, 32;
	mov.f32 	%f129, 0f00000000;
	mov.u32 	%r32, %r3;
$L__BB0_3:
	.pragma "nounroll";
	mul.wide.s32 	%rd14, %r32, 4;
	add.s64 	%rd15, %rd3, %rd14;
	ld.global.f32 	%f18, [%rd15+-32];
	ld.global.f32 	%f19, [%rd32+-32];
	fma.rn.f32 	%f20, %f18, %f19, %f129;
	ld.global.f32 	%f21, [%rd15+-28];
	ld.global.f32 	%f22, [%rd32+-28];
	fma.rn.f32 	%f23, %f21, %f22, %f20;
	ld.global.f32 	%f24, [%rd15+-24];
	ld.global.f32 	%f25, [%rd32+-24];
	fma.rn.f32 	%f26, %f24, %f25, %f23;
	ld.global.f32 	%f27, [%rd15+-20];
	ld.global.f32 	%f28, [%rd32+-20];
	fma.rn.f32 	%f29, %f27, %f28, %f26;
	ld.global.f32 	%f30, [%rd15+-16];
	ld.global.f32 	%f31, [%rd32+-16];
	fma.rn.f32 	%f32, %f30, %f31, %f29;
	ld.global.f32 	%f33, [%rd15+-12];
	ld.global.f32 	%f34, [%rd32+-12];
	fma.rn.f32 	%f35, %f33, %f34, %f32;
	ld.global.f32 	%f36, [%rd15+-8];
	ld.global.f32 	%f37, [%rd32+-8];
	fma.rn.f32 	%f38, %f36, %f37, %f35;
	ld.global.f32 	%f39, [%rd15+-4];
	ld.global.f32 	%f40, [%rd32+-4];
	fma.rn.f32 	%f41, %f39, %f40, %f38;
	ld.global.f32 	%f42, [%rd15];
	ld.global.f32 	%f43, [%rd32];
	fma.rn.f32 	%f44, %f42, %f43, %f41;
	ld.global.f32 	%f45, [%rd15+4];
	ld.global.f32 	%f46, [%rd32+4];
	fma.rn.f32 	%f47, %f45, %f46, %f44;
	ld.global.f32 	%f48, [%rd15+8];
	ld.global.f32 	%f49, [%rd32+8];
	fma.rn.f32 	%f50, %f48, %f49, %f47;
	ld.global.f32 	%f51, [%rd15+12];
	ld.global.f32 	%f52, [%rd32+12];
	fma.rn.f32 	%f53, %f51, %f52, %f50;
	ld.global.f32 	%f54, [%rd15+16];
	ld.global.f32 	%f55, [%rd32+16];
	fma.rn.f32 	%f56, %f54, %f55, %f53;
	ld.global.f32 	%f57, [%rd15+20];
	ld.global.f32 	%f58, [%rd32+20];
	fma.rn.f32 	%f59, %f57, %f58, %f56;
	ld.global.f32 	%f60, [%rd15+24];
	ld.global.f32 	%f61, [%rd32+24];
	fma.rn.f32 	%f62, %f60, %f61, %f59;
	ld.global.f32 	%f63, [%rd15+28];
	ld.global.f32 	%f64, [%rd32+28];
	fma.rn.f32 	%f129, %f63, %f64, %f62;
	add.s32 	%r33, %r33, 16;
	add.s32 	%r32, %r32, 16;
	add.s64 	%rd32, %rd32, 64;
	setp.ne.s32 	%p3, %r33, 0;
	@%p3 bra 	$L__BB0_3;
$L__BB0_4:
	setp.eq.s32 	%p4, %r4, 0;
	@%p4 bra 	$L__BB0_13;
	and.b32  	%r12, %r1, 7;
	setp.lt.u32 	%p5, %r4, 8;
	@%p5 bra 	$L__BB0_7;
	add.s32 	%r30, %r35, %r3;
	mul.wide.s32 	%rd16, %r30, 4;
	add.s64 	%rd17, %rd1, %rd16;
	ld.global.f32 	%f66, [%rd17];
	mul.wide.u32 	%rd18, %r35, 4;
	add.s64 	%rd19, %rd2, %rd18;
	ld.global.f32 	%f67, [%rd19];
	fma.rn.f32 	%f68, %f66, %f67, %f129;
	ld.global.f32 	%f69, [%rd17+4];
	ld.global.f32 	%f70, [%rd19+4];
	fma.rn.f32 	%f71, %f69, %f70, %f68;
	ld.global.f32 	%f72, [%rd17+8];
	ld.global.f32 	%f73, [%rd19+8];
	fma.rn.f32 	%f74, %f72, %f73, %f71;
	ld.global.f32 	%f75, [%rd17+12];
	ld.global.f32 	%f76, [%rd19+12];
	fma.rn.f32 	%f77, %f75, %f76, %f74;
	ld.global.f32 	%f78, [%rd17+16];
	ld.global.f32 	%f79, [%rd19+16];
	fma.rn.f32 	%f80, %f78, %f79, %f77;
	ld.global.f32 	%f81, [%rd17+20];
	ld.global.f32 	%f82, [%rd19+20];
	fma.rn.f32 	%f83, %f81, %f82, %f80;
	ld.global.f32 	%f84, [%rd17+24];
	ld.global.f32 	%f85, [%rd19+24];
	fma.rn.f32 	%f86, %f84, %f85, %f83;
	ld.global.f32 	%f87, [%rd17+28];
	ld.global.f32 	%f88, [%rd19+28];
	fma.rn.f32 	%f129, %f87, %f88, %f86;
	add.s32 	%r35, %r35, 8;
$L__BB0_7:
	setp.eq.s32 	%p6, %r12, 0;
	@%p6 bra 	$L__BB0_13;
	and.b32  	%r15, %r1, 3;
	setp.lt.u32 	%p7, %r12, 4;
	@%p7 bra 	$L__BB0_10;
	add.s32 	%r31, %r35, %r3;
	mul.wide.s32 	%rd20, %r31, 4;
	add.s64 	%rd21, %rd1, %rd20;
	ld.global.f32 	%f90, [%rd21];
	mul.wide.u32 	%rd22, %r35, 4;
	add.s64 	%rd23, %rd2, %rd22;
	ld.global.f32 	%f91, [%rd23];
	fma.rn.f32 	%f92, %f90, %f91, %f129;
	ld.global.f32 	%f93, [%rd21+4];
	ld.global.f32 	%f94, [%rd23+4];
	fma.rn.f32 	%f95, %f93, %f94, %f92;
	ld.global.f32 	%f96, [%rd21+8];
	ld.global.f32 	%f97, [%rd23+8];
	fma.rn.f32 	%f98, %f96, %f97, %f95;
	ld.global.f32 	%f99, [%rd21+12];
	ld.global.f32 	%f100, [%rd23+12];
	fma.rn.f32 	%f129, %f99, %f100, %f98;
	add.s32 	%r35, %r35, 4;
$L__BB0_10:
	setp.eq.s32 	%p8, %r15, 0;
	@%p8 bra 	$L__BB0_13;
	mul.wide.u32 	%rd24, %r35, 4;
	add.s64 	%rd33, %rd2, %rd24;
	add.s32 	%r38, %r35, %r3;
	neg.s32 	%r37, %r15;
$L__BB0_12:
	.pragma "nounroll";
	mul.wide.s32 	%rd25, %r38, 4;
	add.s64 	%rd26, %rd1, %rd25;
	ld.global.f32 	%f101, [%rd26];
	ld.global.f32 	%f102, [%rd33];
	fma.rn.f32 	%f129, %f101, %f102, %f129;
	add.s64 	%rd33, %rd33, 4;
	add.s32 	%r38, %r38, 1;
	add.s32 	%r37, %r37, 1;
	setp.ne.s32 	%p9, %r37, 0;
	@%p9 bra 	$L__BB0_12;
$L__BB0_13:
	cvta.to.global.u64 	%rd27, %rd11;
	cvta.to.global.u64 	%rd28, %rd10;
	abs.f32 	%f103, %f129;
	mul.f32 	%f104, %f103, 0f4038AA3B;
	ex2.approx.ftz.f32 	%f105, %f104;
	add.f32 	%f106, %f105, 0f3F800000;
	rcp.approx.ftz.f32 	%f107, %f106;
	fma.rn.f32 	%f108, %f107, 0fC0000000, 0f3F800000;
	setp.ge.f32 	%p10, %f103, 0f41102CB4;
	selp.f32 	%f109, 0f3F800000, %f108, %p10;
	copysign.f32 	%f110, %f129, %f109;
	mul.f32 	%f111, %f129, %f129;
	fma.rn.f32 	%f112, %f111, 0f3C80F082, 0fBD563CAE;
	fma.rn.f32 	%f113, %f112, %f111, 0f3E085941;
	fma.rn.f32 	%f114, %f113, %f111, 0fBEAAA9ED;
	fma.rn.f32 	%f115, %f114, %f111, 0f00000000;
	fma.rn.f32 	%f116, %f115, %f129, %f129;
	setp.ge.f32 	%p11, %f103, 0f3F19999A;
	selp.f32 	%f117, %f110, %f116, %p11;
	mul.wide.s32 	%rd29, %r2, 4;
	add.s64 	%rd30, %rd28, %rd29;
	st.global.f32 	[%rd30], %f117;
	mul.f32 	%f118, %f117, %f117;
	mov.f32 	%f119, 0f3F800000;
	sub.f32 	%f120, %f119, %f118;
	add.s64 	%rd31, %rd27, %rd29;
	st.global.f32 	[%rd31], %f120;
	ret;

}
	// .globl	_Z12MatMulKernel6MatrixS_S_
.visible .entry _Z12MatMulKernel6MatrixS_S_(
	.param .align 8 .b8 _Z12MatMulKernel6MatrixS_S__param_0[24],
	.param .align 8 .b8 _Z12MatMulKernel6MatrixS_S__param_1[24],
	.param .align 8 .b8 _Z12MatMulKernel6MatrixS_S__param_2[24]
)
{
	.reg .pred 	%p<8>;
	.reg .b32 	%r<82>;
	.reg .b32 	%f<74>;
	.reg .b64 	%rd<71>;
	// demoted variable
	.shared .align 4 .b8 _ZZ12MatMulKernel6MatrixS_S_E2As[16];
	// demoted variable
	.shared .align 4 .b8 _ZZ12MatMulKernel6MatrixS_S_E2Bs[16];
	ld.param.u64 	%rd7, [_Z12MatMulKernel6MatrixS_S__param_2+16];
	ld.param.u32 	%r44, [_Z12MatMulKernel6MatrixS_S__param_2+8];
	ld.param.u64 	%rd6, [_Z12MatMulKernel6MatrixS_S__param_1+16];
	ld.param.u32 	%r41, [_Z12MatMulKernel6MatrixS_S__param_1+8];
	ld.param.u64 	%rd5, [_Z12MatMulKernel6MatrixS_S__param_0+16];
	ld.param.u32 	%r38, [_Z12MatMulKernel6MatrixS_S__param_0+8];
	ld.param.v2.u32 	{%r36, %r37}, [_Z12MatMulKernel6MatrixS_S__param_0];
	mov.u32 	%r45, %ctaid.y;
	mov.u32 	%r46, %ctaid.x;
	shl.b32 	%r1, %r45, 1;
	shl.b32 	%r2, %r46, 1;
	mov.u32 	%r3, %tid.y;
	mov.u32 	%r4, %tid.x;
	shr.u32 	%r47, %r36, 31;
	add.s32 	%r48, %r36, %r47;
	shr.s32 	%r5, %r48, 1;
	setp.lt.s32 	%p1, %r36, 2;
	mov.f32 	%f73, 0f00000000;
	@%p1 bra 	$L__BB1_9;
	cvta.to.global.u64 	%rd1, %rd5;
	mul.lo.s32 	%r6, %r1, %r38;
	shl.b32 	%r8, %r41, 1;
	mad.lo.s32 	%r50, %r38, %r3, %r4;
	cvt.s64.s32 	%rd2, %r50;
	shl.b32 	%r51, %r3, 3;
	mov.u32 	%r52, _ZZ12MatMulKernel6MatrixS_S_E2As;
	add.s32 	%r9, %r52, %r51;
	shl.b32 	%r53, %r4, 2;
	add.s32 	%r10, %r9, %r53;
	mad.lo.s32 	%r54, %r41, %r3, %r4;
	cvt.s64.s32 	%rd3, %r54;
	mov.u32 	%r55, _ZZ12MatMulKernel6MatrixS_S_E2Bs;
	add.s32 	%r12, %r55, %r53;
	add.s32 	%r11, %r12, %r51;
	add.s32 	%r56, %r5, -1;
	setp.lt.u32 	%p2, %r56, 3;
	mov.f32 	%f73, 0f00000000;
	mov.b32 	%r81, 0;
	@%p2 bra 	$L__BB1_4;
	and.b32  	%r57, %r5, 1073741820;
	neg.s32 	%r79, %r57;
	add.s32 	%r78, %r6, 4;
	add.s32 	%r77, %r8, %r2;
	shl.b32 	%r58, %r41, 2;
	add.s32 	%r76, %r58, %r2;
	mad.lo.s32 	%r75, %r41, 6, %r2;
	mov.f32 	%f73, 0f00000000;
	mov.u32 	%r74, %r2;
$L__BB1_3:
	.pragma "nounroll";
	and.b32  	%r81, %r5, 1073741820;
	add.s32 	%r59, %r78, -4;
	cvt.s64.s32 	%rd8, %r59;
	cvt.s64.s32 	%rd9, %r74;
	add.s64 	%rd10, %rd8, %rd2;
	shl.b64 	%rd11, %rd10, 2;
	add.s64 	%rd12, %rd1, %rd11;
	ld.global.f32 	%f14, [%rd12];
	st.shared.f32 	[%r10], %f14;
	add.s64 	%rd13, %rd9, %rd3;
	cvta.to.global.u64 	%rd14, %rd6;
	shl.b64 	%rd15, %rd13, 2;
	add.s64 	%rd16, %rd14, %rd15;
	ld.global.f32 	%f15, [%rd16];
	st.shared.f32 	[%r11], %f15;
	bar.sync 	0;
	ld.shared.f32 	%f16, [%r9];
	ld.shared.f32 	%f17, [%r12];
	fma.rn.f32 	%f18, %f16, %f17, %f73;
	ld.shared.f32 	%f19, [%r9+4];
	ld.shared.f32 	%f20, [%r12+8];
	fma.rn.f32 	%f21, %f19, %f20, %f18;
	bar.sync 	0;
	add.s32 	%r60, %r78, -2;
	cvt.s64.s32 	%rd17, %r60;
	cvt.s64.s32 	%rd18, %r77;
	add.s64 	%rd19, %rd17, %rd2;
	shl.b64 	%rd20, %rd19, 2;
	add.s64 	%rd21, %rd1, %rd20;
	ld.global.f32 	%f22, [%rd21];
	st.shared.f32 	[%r10], %f22;
	add.s64 	%rd22, %rd18, %rd3;
	shl.b64 	%rd23, %rd22, 2;
	add.s64 	%rd24, %rd14, %rd23;
	ld.global.f32 	%f23, [%rd24];
	st.shared.f32 	[%r11], %f23;
	bar.sync 	0;
	ld.shared.f32 	%f24, [%r9];
	ld.shared.f32 	%f25, [%r12];
	fma.rn.f32 	%f26, %f24, %f25, %f21;
	ld.shared.f32 	%f27, [%r9+4];
	ld.shared.f32 	%f28, [%r12+8];
	fma.rn.f32 	%f29, %f27, %f28, %f26;
	bar.sync 	0;
	add.s32 	%r61, %r78, 2;
	cvt.s64.s32 	%rd25, %r78;
	cvt.s64.s32 	%rd26, %r76;
	add.s64 	%rd27, %rd25, %rd2;
	shl.b64 	%rd28, %rd27, 2;
	add.s64 	%rd29, %rd1, %rd28;
	ld.global.f32 	%f30, [%rd29];
	st.shared.f32 	[%r10], %f30;
	add.s64 	%rd30, %rd26, %rd3;
	shl.b64 	%rd31, %rd30, 2;
	add.s64 	%rd32, %rd14, %rd31;
	ld.global.f32 	%f31, [%rd32];
	st.shared.f32 	[%r11], %f31;
	bar.sync 	0;
	ld.shared.f32 	%f32, [%r9];
	ld.shared.f32 	%f33, [%r12];
	fma.rn.f32 	%f34, %f32, %f33, %f29;
	ld.shared.f32 	%f35, [%r9+4];
	ld.shared.f32 	%f36, [%r12+8];
	fma.rn.f32 	%f37, %f35, %f36, %f34;
	bar.sync 	0;
	cvt.s64.s32 	%rd33, %r61;
	cvt.s64.s32 	%rd34, %r75;
	add.s64 	%rd35, %rd33, %rd2;
	shl.b64 	%rd36, %rd35, 2;
	add.s64 	%rd37, %rd1, %rd36;
	ld.global.f32 	%f38, [%rd37];
	st.shared.f32 	[%r10], %f38;
	add.s64 	%rd38, %rd34, %rd3;
	shl.b64 	%rd39, %rd38, 2;
	add.s64 	%rd40, %rd14, %rd39;
	ld.global.f32 	%f39, [%rd40];
	st.shared.f32 	[%r11], %f39;
	bar.sync 	0;
	ld.shared.f32 	%f40, [%r9];
	ld.shared.f32 	%f41, [%r12];
	fma.rn.f32 	%f42, %f40, %f41, %f37;
	ld.shared.f32 	%f43, [%r9+4];
	ld.shared.f32 	%f44, [%r12+8];
	fma.rn.f32 	%f73, %f43, %f44, %f42;
	bar.sync 	0;
	add.s32 	%r79, %r79, 4;
	add.s32 	%r78, %r78, 8;
	shl.b32 	%r62, %r41, 3;
	add.s32 	%r77, %r77, %r62;
	add.s32 	%r76, %r76, %r62;
	add.s32 	%r75, %r75, %r62;
	add.s32 	%r74, %r74, %r62;
	setp.ne.s32 	%p3, %r79, 0;
	@%p3 bra 	$L__BB1_3;
$L__BB1_4:
	and.b32  	%r32, %r5, 3;
	setp.eq.s32 	%p4, %r32, 0;
	@%p4 bra 	$L__BB1_9;
	cvta.to.global.u64 	%rd4, %rd6;
	shl.b32 	%r33, %r41, 1;
	setp.eq.s32 	%p5, %r32, 1;
	@%p5 bra 	$L__BB1_7;
	shl.b32 	%r63, %r81, 1;
	mad.lo.s32 	%r64, %r1, %r38, %r63;
	cvt.s64.s32 	%rd41, %r64;
	mad.lo.s32 	%r65, %r33, %r81, %r2;
	cvt.s64.s32 	%rd42, %r65;
	add.s64 	%rd43, %rd41, %rd2;
	shl.b64 	%rd44, %rd43, 2;
	add.s64 	%rd45, %rd1, %rd44;
	ld.global.f32 	%f46, [%rd45];
	st.shared.f32 	[%r10], %f46;
	add.s64 	%rd46, %rd42, %rd3;
	shl.b64 	%rd47, %rd46, 2;
	add.s64 	%rd48, %rd4, %rd47;
	ld.global.f32 	%f47, [%rd48];
	st.shared.f32 	[%r11], %f47;
	bar.sync 	0;
	ld.shared.f32 	%f48, [%r9];
	ld.shared.f32 	%f49, [%r12];
	fma.rn.f32 	%f50, %f48, %f49, %f73;
	ld.shared.f32 	%f51, [%r9+4];
	ld.shared.f32 	%f52, [%r12+8];
	fma.rn.f32 	%f53, %f51, %f52, %f50;
	bar.sync 	0;
	add.s32 	%r66, %r64, 2;
	cvt.s64.s32 	%rd49, %r66;
	add.s32 	%r67, %r65, %r33;
	cvt.s64.s32 	%rd50, %r67;
	add.s64 	%rd51, %rd49, %rd2;
	shl.b64 	%rd52, %rd51, 2;
	add.s64 	%rd53, %rd1, %rd52;
	ld.global.f32 	%f54, [%rd53];
	st.shared.f32 	[%r10], %f54;
	add.s64 	%rd54, %rd50, %rd3;
	shl.b64 	%rd55, %rd54, 2;
	add.s64 	%rd56, %rd4, %rd55;
	ld.global.f32 	%f55, [%rd56];
	st.shared.f32 	[%r11], %f55;
	bar.sync 	0;
	ld.shared.f32 	%f56, [%r9];
	ld.shared.f32 	%f57, [%r12];
	fma.rn.f32 	%f58, %f56, %f57, %f53;
	ld.shared.f32 	%f59, [%r9+4];
	ld.shared.f32 	%f60, [%r12+8];
	fma.rn.f32 	%f73, %f59, %f60, %f58;
	bar.sync 	0;
	add.s32 	%r81, %r81, 2;
$L__BB1_7:
	and.b32  	%r68, %r5, 1;
	setp.eq.b32 	%p6, %r68, 1;
	not.pred 	%p7, %p6;
	@%p7 bra 	$L__BB1_9;
	shl.b32 	%r69, %r81, 1;
	mad.lo.s32 	%r70, %r1, %r38, %r69;
	cvt.s64.s32 	%rd57, %r70;
	mad.lo.s32 	%r71, %r33, %r81, %r2;
	cvt.s64.s32 	%rd58, %r71;
	add.s64 	%rd59, %rd57, %rd2;
	shl.b64 	%rd60, %rd59, 2;
	add.s64 	%rd61, %rd1, %rd60;
	ld.global.f32 	%f61, [%rd61];
	st.shared.f32 	[%r10], %f61;
	add.s64 	%rd62, %rd58, %rd3;
	shl.b64 	%rd63, %rd62, 2;
	add.s64 	%rd64, %rd4, %rd63;
	ld.global.f32 	%f62, [%rd64];
	st.shared.f32 	[%r11], %f62;
	bar.sync 	0;
	ld.shared.f32 	%f63, [%r9];
	ld.shared.f32 	%f64, [%r12];
	fma.rn.f32 	%f65, %f63, %f64, %f73;
	ld.shared.f32 	%f66, [%r9+4];
	ld.shared.f32 	%f67, [%r12+8];
	fma.rn.f32 	%f73, %f66, %f67, %f65;
	bar.sync 	0;
$L__BB1_9:
	mad.lo.s32 	%r72, %r1, %r44, %r2;
	cvt.s64.s32 	%rd65, %r72;
	cvta.to.global.u64 	%rd66, %rd7;
	mad.lo.s32 	%r73, %r44, %r3, %r4;
	cvt.s64.s32 	%rd67, %r73;
	add.s64 	%rd68, %rd65, %rd67;
	shl.b64 	%rd69, %rd68, 2;
	add.s64 	%rd70, %rd66, %rd69;
	st.global.f32 	[%rd70], %f73;
	ret;

}


// ===== COMPILED SASS (sm_100) =====

	.target	sm_100

	.elftype	@"ET_EXEC"


//--------------------- .note.nv.tkinfo           --------------------------
	.section	.note.nv.tkinfo,"",@"SHT_NOTE"
	.sectionflags	@"SHF_NOTE_NV_TKINFO"
	.tkinfo
        /*0018*/ 	.word	0x00000002
        /*0030*/ 	.string	""
        /*0030*/ 	.string	"ptxas"
        /*0030*/ 	.string	"Cuda compilation tools, release 13.0, V13.0.88"
        /*0030*/ 	.string	"Build cuda_13.0.r13.0/compiler.36424714_0"
        /*0030*/ 	.string	"-arch sm_100 -m 64 "



//--------------------- .note.nv.cuinfo           --------------------------
	.section	.note.nv.cuinfo,"",@"SHT_NOTE"
	.sectionflags	@"SHF_NOTE_NV_CUINFO"
        /*0018*/ 	.short	0x0002
        /*001a*/ 	.short	0x0064
        /*001c*/ 	.short	0x0082
	.zero		2


//--------------------- .nv.info                  --------------------------
	.section	.nv.info,"",@"SHT_CUDA_INFO"
	.align	4


	//----- nvinfo : EIATTR_REGCOUNT
	.align		4
        /*0000*/ 	.byte	0x04, 0x2f
        /*0002*/ 	.short	(.L_1 - .L_0)
	.align		4
.L_0:
        /*0004*/ 	.word	index@(_Z12MatMulKernel6Matrix5ArrayS0_S0_)
        /*0008*/ 	.word	0x0000001e


	//----- nvinfo : EIATTR_FRAME_SIZE
	.align		4
.L_1:
        /*000c*/ 	.byte	0x04, 0x11
        /*000e*/ 	.short	(.L_3 - .L_2)
	.align		4
.L_2:
        /*0010*/ 	.word	index@(_Z12MatMulKernel6Matrix5ArrayS0_S0_)
        /*0014*/ 	.word	0x00000000


	//----- nvinfo : EIATTR_REGCOUNT
	.align		4
.L_3:
        /*0018*/ 	.byte	0x04, 0x2f
        /*001a*/ 	.short	(.L_5 - .L_4)
	.align		4
.L_4:
        /*001c*/ 	.word	index@(_Z12MatMulKernel6MatrixS_S_)
        /*0020*/ 	.word	0x00000020


	//----- nvinfo : EIATTR_FRAME_SIZE
	.align		4
.L_5:
        /*0024*/ 	.byte	0x04, 0x11
        /*0026*/ 	.short	(.L_7 - .L_6)
	.align		4
.L_6:
        /*0028*/ 	.word	index@(_Z12MatMulKernel6MatrixS_S_)
        /*002c*/ 	.word	0x00000000


	//----- nvinfo : EIATTR_MIN_STACK_SIZE
	.align		4
.L_7:
        /*0030*/ 	.byte	0x04, 0x12
        /*0032*/ 	.short	(.L_9 - .L_8)
	.align		4
.L_8:
        /*0034*/ 	.word	index@(_Z12MatMulKernel6MatrixS_S_)
        /*0038*/ 	.word	0x00000000


	//----- nvinfo : EIATTR_MIN_STACK_SIZE
	.align		4
.L_9:
        /*003c*/ 	.byte	0x04, 0x12
        /*003e*/ 	.short	(.L_11 - .L_10)
	.align		4
.L_10:
        /*0040*/ 	.word	index@(_Z12MatMulKernel6Matrix5ArrayS0_S0_)
        /*0044*/ 	.word	0x00000000
.L_11:


//--------------------- .nv.compat                --------------------------
	.section	.nv.compat,"",@"SHT_CUDA_COMPAT_INFO"
	.align	4
        /*0000*/ 	.byte	0x02, 0x09, 0x00, 0x00, 0x02, 0x02, 0x01, 0x00, 0x02, 0x05, 0x05, 0x00, 0x03, 0x07, 0x01, 0x01
        /*0010*/ 	.byte	0x02, 0x03, 0x00, 0x00, 0x02, 0x06, 0x01, 0x00, 0x04, 0x0b, 0x08, 0x00, 0x01, 0x00, 0x00, 0x00
        /*0020*/ 	.byte	0x00, 0x00, 0x00, 0x00


//--------------------- .nv.info._Z12MatMulKernel6MatrixS_S_ --------------------------
	.section	.nv.info._Z12MatMulKernel6MatrixS_S_,"",@"SHT_CUDA_INFO"
	.sectionflags	@""
	.align	4


	//----- nvinfo : EIATTR_CUDA_API_VERSION
	.align		4
        /*0000*/ 	.byte	0x04, 0x37
        /*0002*/ 	.short	(.L_13 - .L_12)
.L_12:
        /*0004*/ 	.word	0x00000082


	//----- nvinfo : EIATTR_KPARAM_INFO
	.align		4
.L_13:
        /*0008*/ 	.byte	0x04, 0x17
        /*000a*/ 	.short	(.L_15 - .L_14)
.L_14:
        /*000c*/ 	.word	0x00000000
        /*0010*/ 	.short	0x0002
        /*0012*/ 	.short	0x0030
        /*0014*/ 	.byte	0x00, 0xf0, 0x61, 0x00


	//----- nvinfo : EIATTR_KPARAM_INFO
	.align		4
.L_15:
        /*0018*/ 	.byte	0x04, 0x17
        /*001a*/ 	.short	(.L_17 - .L_16)
.L_16:
        /*001c*/ 	.word	0x00000000
        /*0020*/ 	.short	0x0001
        /*0022*/ 	.short	0x0018
        /*0024*/ 	.byte	0x00, 0xf0, 0x61, 0x00


	//----- nvinfo : EIATTR_KPARAM_INFO
	.align		4
.L_17:
        /*0028*/ 	.byte	0x04, 0x17
        /*002a*/ 	.short	(.L_19 - .L_18)
.L_18:
        /*002c*/ 	.word	0x00000000
        /*0030*/ 	.short	0x0000
        /*0032*/ 	.short	0x0000
        /*0034*/ 	.byte	0x00, 0xf0, 0x61, 0x00


	//----- nvinfo : EIATTR_SPARSE_MMA_MASK
	.align		4
.L_19:
        /*0038*/ 	.byte	0x03, 0x50
        /*003a*/ 	.short	0x0000


	//----- nvinfo : EIATTR_MAXREG_COUNT
	.align		4
        /*003c*/ 	.byte	0x03, 0x1b
        /*003e*/ 	.short	0x00ff


	//----- nvinfo : EIATTR_NUM_BARRIERS
	.align		4
        /*0040*/ 	.byte	0x02, 0x4c
        /*0042*/ 	.byte	0x01
	.zero		1


	//----- nvinfo : EIATTR_MERCURY_ISA_VERSION
	.align		4
        /*0044*/ 	.byte	0x03, 0x5f
        /*0046*/ 	.short	0x0101


	//----- nvinfo : EIATTR_VRC_CTA_INIT_COUNT
	.align		4
        /*0048*/ 	.byte	0x02, 0x4a
	.zero		1
	.zero		1


	//----- nvinfo : EIATTR_EXIT_INSTR_OFFSETS
	.align		4
        /*004c*/ 	.byte	0x04, 0x1c
        /*004e*/ 	.short	(.L_21 - .L_20)


	//   ....[0]....
.L_20:
        /*0050*/ 	.word	0x00000de0


	//----- nvinfo : EIATTR_CBANK_PARAM_SIZE
	.align		4
.L_21:
        /*0054*/ 	.byte	0x03, 0x19
        /*0056*/ 	.short	0x0048


	//----- nvinfo : EIATTR_PARAM_CBANK
	.align		4
        /*0058*/ 	.byte	0x04, 0x0a
        /*005a*/ 	.short	(.L_23 - .L_22)
	.align		4
.L_22:
        /*005c*/ 	.word	index@(.nv.constant0._Z12MatMulKernel6MatrixS_S_)
        /*0060*/ 	.short	0x0380
        /*0062*/ 	.short	0x0048


	//----- nvinfo : EIATTR_SW_WAR
	.align		4
.L_23:
        /*0064*/ 	.byte	0x04, 0x36
        /*0066*/ 	.short	(.L_25 - .L_24)
.L_24:
        /*0068*/ 	.word	0x00000008
.L_25:


//--------------------- .nv.info._Z12MatMulKernel6Matrix5ArrayS0_S0_ --------------------------
	.section	.nv.info._Z12MatMulKernel6Matrix5ArrayS0_S0_,"",@"SHT_CUDA_INFO"
	.sectionflags	@""
	.align	4


	//----- nvinfo : EIATTR_CUDA_API_VERSION
	.align		4
        /*0000*/ 	.byte	0x04, 0x37
        /*0002*/ 	.short	(.L_27 - .L_26)
.L_26:
        /*0004*/ 	.word	0x00000082


	//----- nvinfo : EIATTR_KPARAM_INFO
	.align		4
.L_27:
        /*0008*/ 	.byte	0x04, 0x17
        /*000a*/ 	.short	(.L_29 - .L_28)
.L_28:
        /*000c*/ 	.word	0x00000000
        /*0010*/ 	.short	0x0003
        /*0012*/ 	.short	0x0038
        /*0014*/ 	.byte	0x00, 0xf0, 0x41, 0x00


	//----- nvinfo : EIATTR_KPARAM_INFO
	.align		4
.L_29:
        /*0018*/ 	.byte	0x04, 0x17
        /*001a*/ 	.short	(.L_31 - .L_30)
.L_30:
        /*001c*/ 	.word	0x00000000
        /*0020*/ 	.short	0x0002
        /*0022*/ 	.short	0x0028
        /*0024*/ 	.byte	0x00, 0xf0, 0x41, 0x00


	//----- nvinfo : EIATTR_KPARAM_INFO
	.align		4
.L_31:
        /*0028*/ 	.byte	0x04, 0x17
        /*002a*/ 	.short	(.L_33 - .L_32)
.L_32:
        /*002c*/ 	.word	0x00000000
        /*0030*/ 	.short	0x0001
        /*0032*/ 	.short	0x0018
        /*0034*/ 	.byte	0x00, 0xf0, 0x41, 0x00


	//----- nvinfo : EIATTR_KPARAM_INFO
	.align		4
.L_33:
        /*0038*/ 	.byte	0x04, 0x17
        /*003a*/ 	.short	(.L_35 - .L_34)
.L_34:
        /*003c*/ 	.word	0x00000000
        /*0040*/ 	.short	0x0000
        /*0042*/ 	.short	0x0000
        /*0044*/ 	.byte	0x00, 0xf0, 0x61, 0x00


	//----- nvinfo : EIATTR_SPARSE_MMA_MASK
	.align		4
.L_35:
        /*0048*/ 	.byte	0x03, 0x50
        /*004a*/ 	.short	0x0000


	//----- nvinfo : EIATTR_MAXREG_COUNT
	.align		4
        /*004c*/ 	.byte	0x03, 0x1b
        /*004e*/ 	.short	0x00ff


	//----- nvinfo : EIATTR_MERCURY_ISA_VERSION
	.align		4
        /*0050*/ 	.byte	0x03, 0x5f
        /*0052*/ 	.short	0x0101


	//----- nvinfo : EIATTR_VRC_CTA_INIT_COUNT
	.align		4
        /*0054*/ 	.byte	0x02, 0x4a
	.zero		1
	.zero		1


	//----- nvinfo : EIATTR_EXIT_INSTR_OFFSETS
	.align		4
        /*0058*/ 	.byte	0x04, 0x1c
        /*005a*/ 	.short	(.L_37 - .L_36)


	//   ....[0]....
.L_36:
        /*005c*/ 	.word	0x00000bb0


	//----- nvinfo : EIATTR_CBANK_PARAM_SIZE
	.align		4
.L_37:
        /*0060*/ 	.byte	0x03, 0x19
        /*0062*/ 	.short	0x0048


	//----- nvinfo : EIATTR_PARAM_CBANK
	.align		4
        /*0064*/ 	.byte	0x04, 0x0a
        /*0066*/ 	.short	(.L_39 - .L_38)
	.align		4
.L_38:
        /*0068*/ 	.word	index@(.nv.constant0._Z12MatMulKernel6Matrix5ArrayS0_S0_)
        /*006c*/ 	.short	0x0380
        /*006e*/ 	.short	0x0048


	//----- nvinfo : EIATTR_SW_WAR
	.align		4
.L_39:
        /*0070*/ 	.byte	0x04, 0x36
        /*0072*/ 	.short	(.L_41 - .L_40)
.L_40:
        /*0074*/ 	.word	0x00000008
.L_41:


//--------------------- .nv.callgraph             --------------------------
	.section	.nv.callgraph,"",@"SHT_CUDA_CALLGRAPH"
	.align	4
	.sectionentsize	8
	.align		4
        /*0000*/ 	.word	0x00000000
	.align		4
        /*0004*/ 	.word	0xffffffff
	.align		4
        /*0008*/ 	.word	0x00000000
	.align		4
        /*000c*/ 	.word	0xfffffffe
	.align		4
        /*0010*/ 	.word	0x00000000
	.align		4
        /*0014*/ 	.word	0xfffffffd
	.align		4
        /*0018*/ 	.word	0x00000000
	.align		4
        /*001c*/ 	.word	0xfffffffc


//--------------------- .text._Z12MatMulKernel6MatrixS_S_ --------------------------
	.section	.text._Z12MatMulKernel6MatrixS_S_,"ax",@progbits
	.align	128
        .global         _Z12MatMulKernel6MatrixS_S_
        .type           _Z12MatMulKernel6MatrixS_S_,@function
        .size           _Z12MatMulKernel6MatrixS_S_,(.L_x_12 - _Z12MatMulKernel6MatrixS_S_)
        .other          _Z12MatMulKernel6MatrixS_S_,@"STO_CUDA_ENTRY STV_DEFAULT"
_Z12MatMulKernel6MatrixS_S_:
.text._Z12MatMulKernel6MatrixS_S_:
[----:B------:R-:W-:Y:S08]  /*0000*/  LDC R1, c[0x0][0x37c] ;  /* 0x0000df00ff017b82 */ /* 0x000ff00000000800 */
[----:B------:R-:W0:Y:S01]  /*0010*/  LDC R6, c[0x0][0x380] ;  /* 0x0000e000ff067b82 */ /* 0x000e220000000800 */
[----:B------:R-:W1:Y:S01]  /*0020*/  S2R R2, SR_CTAID.Y ;  /* 0x0000000000027919 */ /* 0x000e620000002600 */
[----:B------:R-:W2:Y:S01]  /*0030*/  LDCU.64 UR8, c[0x0][0x358] ;  /* 0x00006b00ff0877ac */ /* 0x000ea20008000a00 */
[----:B------:R-:W-:Y:S01]  /*0040*/  IMAD.MOV.U32 R23, RZ, RZ, RZ ;  /* 0x000000ffff177224 */ /* 0x000fe200078e00ff */
[----:B------:R-:W3:Y:S01]  /*0050*/  S2R R3, SR_CTAID.X ;  /* 0x0000000000037919 */ /* 0x000ee20000002500 */
[----:B------:R-:W4:Y:S01]  /*0060*/  S2R R15, SR_TID.Y ;  /* 0x00000000000f7919 */ /* 0x000f220000002200 */
[----:B------:R-:W0:Y:S02]  /*0070*/  S2R R12, SR_TID.X ;  /* 0x00000000000c7919 */ /* 0x000e240000002100 */
[----:B0-----:R-:W-:-:S02]  /*0080*/  ISETP.GE.AND P0, PT, R6, 0x2, PT ;  /* 0x000000020600780c */ /* 0x001fc40003f06270 */
[----:B------:R-:W-:Y:S01]  /*0090*/  LEA.HI R6, R6, R6, RZ, 0x1 ;  /* 0x0000000606067211 */ /* 0x000fe200078f08ff */
[----:B-1----:R-:W-:Y:S02]  /*00a0*/  IMAD.SHL.U32 R2, R2, 0x2, RZ ;  /* 0x0000000202027824 */ /* 0x002fe400078e00ff */
[----:B---3--:R-:W-:-:S08]  /*00b0*/  IMAD.SHL.U32 R3, R3, 0x2, RZ ;  /* 0x0000000203037824 */ /* 0x008fd000078e00ff */
[----:B--2-4-:R-:W-:Y:S05]  /*00c0*/  @!P0 BRA `(.L_x_0) ;  /* 0x0000000c00148947 */ /* 0x014fea0003800000 */
[----:B------:R-:W0:Y:S01]  /*00d0*/  S2UR UR6, SR_CgaCtaId ;  /* 0x00000000000679c3 */ /* 0x000e220000008800 */
[----:B------:R-:W-:Y:S01]  /*00e0*/  SHF.R.S32.HI R6, RZ, 0x1, R6 ;  /* 0x00000001ff067819 */ /* 0x000fe20000011406 */
[----:B------:R-:W-:Y:S01]  /*00f0*/  UMOV UR4, 0x400 ;  /* 0x0000040000047882 */ /* 0x000fe20000000000 */
[----:B------:R-:W-:Y:S01]  /*0100*/  IMAD.MOV.U32 R23, RZ, RZ, RZ ;  /* 0x000000ffff177224 */ /* 0x000fe200078e00ff */
[----:B------:R-:W-:Y:S02]  /*0110*/  UIADD3 UR5, UPT, UPT, UR4, 0x10, URZ ;  /* 0x0000001004057890 */ /* 0x000fe4000fffe0ff */
[----:B------:R-:W-:Y:S02]  /*0120*/  VIADD R0, R6, 0xffffffff ;  /* 0xffffffff06007836 */ /* 0x000fe40000000000 */
[----:B------:R-:W1:Y:S03]  /*0130*/  LDC R5, c[0x0][0x388] ;  /* 0x0000e200ff057b82 */ /* 0x000e660000000800 */
[----:B------:R-:W-:Y:S01]  /*0140*/  ISETP.GE.U32.AND P0, PT, R0, 0x3, PT ;  /* 0x000000030000780c */ /* 0x000fe20003f06070 */
[----:B------:R-:W-:-:S04]  /*0150*/  IMAD.MOV.U32 R0, RZ, RZ, RZ ;  /* 0x000000ffff007224 */ /* 0x000fc800078e00ff */
[----:B------:R-:W2:Y:S01]  /*0160*/  LDC R4, c[0x0][0x3a0] ;  /* 0x0000e800ff047b82 */ /* 0x000ea20000000800 */
[----:B0-----:R-:W-:Y:S02]  /*0170*/  ULEA UR4, UR6, UR4, 0x18 ;  /* 0x0000000406047291 */ /* 0x001fe4000f8ec0ff */
[----:B------:R-:W-:-:S04]  /*0180*/  ULEA UR5, UR6, UR5, 0x18 ;  /* 0x0000000506057291 */ /* 0x000fc8000f8ec0ff */
[C---:B------:R-:W-:Y:S01]  /*0190*/  LEA R8, R15.reuse, UR4, 0x3 ;  /* 0x000000040f087c11 */ /* 0x040fe2000f8e18ff */
[----:B-1----:R-:W-:Y:S01]  /*01a0*/  IMAD R7, R15, R5, R12 ;  /* 0x000000050f077224 */ /* 0x002fe200078e020c */
[----:B------:R-:W-:-:S04]  /*01b0*/  LEA R10, R12, UR5, 0x2 ;  /* 0x000000050c0a7c11 */ /* 0x000fc8000f8e10ff */
[----:B------:R-:W-:Y:S01]  /*01c0*/  SHF.R.S32.HI R11, RZ, 0x1f, R7 ;  /* 0x0000001fff0b7819 */ /* 0x000fe20000011407 */
[C---:B------:R-:W-:Y:S02]  /*01d0*/  IMAD R20, R15.reuse, 0x8, R10 ;  /* 0x000000080f147824 */ /* 0x040fe400078e020a */
[----:B--2---:R-:W-:Y:S02]  /*01e0*/  IMAD R9, R15, R4, R12 ;  /* 0x000000040f097224 */ /* 0x004fe400078e020c */
[----:B------:R-:W-:-:S03]  /*01f0*/  IMAD R12, R12, 0x4, R8 ;  /* 0x000000040c0c7824 */ /* 0x000fc600078e0208 */
[----:B------:R-:W-:Y:S01]  /*0200*/  SHF.R.S32.HI R13, RZ, 0x1f, R9 ;  /* 0x0000001fff0d7819 */ /* 0x000fe20000011409 */
[----:B------:R-:W-:Y:S06]  /*0210*/  @!P0 BRA `(.L_x_1) ;  /* 0x0000000400888947 */ /* 0x000fec0003800000 */
[----:B------:R-:W-:Y:S01]  /*0220*/  LOP3.LUT R21, R6, 0x3ffffffc, RZ, 0xc0, !PT ;  /* 0x3ffffffc06157812 */ /* 0x000fe200078ec0ff */
[----:B------:R-:W-:Y:S01]  /*0230*/  IMAD R26, R2, R5, 0x4 ;  /* 0x00000004021a7424 */ /* 0x000fe200078e0205 */
[----:B------:R-:W0:Y:S01]  /*0240*/  LDCU.64 UR6, c[0x0][0x3a8] ;  /* 0x00007500ff0677ac */ /* 0x000e220008000a00 */
[C-C-:B------:R-:W-:Y:S02]  /*0250*/  IMAD R28, R4.reuse, 0x2, R3.reuse ;  /* 0x00000002041c7824 */ /* 0x140fe400078e0203 */
[C-C-:B------:R-:W-:Y:S01]  /*0260*/  IMAD R24, R4.reuse, 0x4, R3.reuse ;  /* 0x0000000404187824 */ /* 0x140fe200078e0203 */
[----:B------:R-:W1:Y:S01]  /*0270*/  LDCU.64 UR4, c[0x0][0x390] ;  /* 0x00007200ff0477ac */ /* 0x000e620008000a00 */
[--C-:B------:R-:W-:Y:S02]  /*0280*/  IMAD R22, R4, 0x6, R3.reuse ;  /* 0x0000000604167824 */ /* 0x100fe400078e0203 */
[----:B------:R-:W-:Y:S02]  /*0290*/  IMAD.MOV.U32 R23, RZ, RZ, RZ ;  /* 0x000000ffff177224 */ /* 0x000fe400078e00ff */
[----:B------:R-:W-:-:S02]  /*02a0*/  IMAD.MOV.U32 R0, RZ, RZ, R3 ;  /* 0x000000ffff007224 */ /* 0x000fc400078e0003 */
[----:B------:R-:W-:-:S07]  /*02b0*/  IMAD.MOV R21, RZ, RZ, -R21 ;  /* 0x000000ffff157224 */ /* 0x000fce00078e0a15 */
.L_x_2:
[----:B------:R-:W-:Y:S01]  /*02c0*/  VIADD R14, R26, 0xfffffffc ;  /* 0xfffffffc1a0e7836 */ /* 0x000fe20000000000 */
[----:B------:R-:W-:-:S04]  /*02d0*/  IADD3 R15, P1, PT, R9, R0, RZ ;  /* 0x00000000090f7210 */ /* 0x000fc80007f3e0ff */
[----:B------:R-:W-:Y:S02]  /*02e0*/  IADD3 R17, P0, PT, R7, R14, RZ ;  /* 0x0000000e07117210 */ /* 0x000fe40007f1e0ff */
[----:B------:R-:W-:Y:S02]  /*02f0*/  LEA.HI.X.SX32 R16, R0, R13, 0x1, P1 ;  /* 0x0000000d00107211 */ /* 0x000fe400008f0eff */
[----:B------:R-:W-:Y:S02]  /*0300*/  LEA.HI.X.SX32 R25, R14, R11, 0x1, P0 ;  /* 0x0000000b0e197211 */ /* 0x000fe400000f0eff */
[----:B0-----:R-:W-:Y:S02]  /*0310*/  LEA R18, P1, R15, UR6, 0x2 ;  /* 0x000000060f127c11 */ /* 0x001fe4000f8210ff */
[----:B-1----:R-:W-:Y:S02]  /*0320*/  LEA R14, P0, R17, UR4, 0x2 ;  /* 0x00000004110e7c11 */ /* 0x002fe4000f8010ff */
[----:B------:R-:W-:-:S02]  /*0330*/  LEA.HI.X R19, R15, UR7, R16, 0x2, P1 ;  /* 0x000000070f137c11 */ /* 0x000fc400088f1410 */
[----:B------:R-:W-:-:S04]  /*0340*/  LEA.HI.X R15, R17, UR5, R25, 0x2, P0 ;  /* 0x00000005110f7c11 */ /* 0x000fc800080f1419 */
[----:B------:R-:W2:Y:S04]  /*0350*/  LDG.E R19, desc[UR8][R18.64] ;  /* 0x0000000812137981 */ /* 0x000ea8000c1e1900 */
[----:B------:R0:W3:Y:S01]  /*0360*/  LDG.E R25, desc[UR8][R14.64] ;  /* 0x000000080e197981 */ /* 0x0000e2000c1e1900 */
[----:B------:R-:W-:-:S05]  /*0370*/  VIADD R29, R26, 0xfffffffe ;  /* 0xfffffffe1a1d7836 */ /* 0x000fca0000000000 */
[----:B0-----:R-:W-:-:S04]  /*0380*/  IADD3 R15, P0, PT, R7, R29, RZ ;  /* 0x0000001d070f7210 */ /* 0x001fc80007f1e0ff */
[----:B------:R-:W-:Y:S02]  /*0390*/  LEA.HI.X.SX32 R29, R29, R11, 0x1, P0 ;  /* 0x0000000b1d1d7211 */ /* 0x000fe400000f0eff */
[----:B------:R-:W-:-:S04]  /*03a0*/  LEA R14, P0, R15, UR4, 0x2 ;  /* 0x000000040f0e7c11 */ /* 0x000fc8000f8010ff */
[----:B------:R-:W-:Y:S01]  /*03b0*/  LEA.HI.X R15, R15, UR5, R29, 0x2, P0 ;  /* 0x000000050f0f7c11 */ /* 0x000fe200080f141d */
[----:B---3--:R0:W-:Y:S04]  /*03c0*/  STS [R12], R25 ;  /* 0x000000190c007388 */ /* 0x0081e80000000800 */
[----:B--2---:R1:W-:Y:S01]  /*03d0*/  STS [R20], R19 ;  /* 0x0000001314007388 */ /* 0x0043e20000000800 */
[----:B------:R-:W-:Y:S06]  /*03e0*/  BAR.SYNC.DEFER_BLOCKING 0x0 ;  /* 0x0000000000007b1d */ /* 0x000fec0000010000 */
[----:B------:R-:W-:Y:S04]  /*03f0*/  LDS R27, [R10] ;  /* 0x000000000a1b7984 */ /* 0x000fe80000000800 */
[----:B------:R-:W2:Y:S01]  /*0400*/  LDS.64 R16, [R8] ;  /* 0x0000000008107984 */ /* 0x000ea20000000a00 */
[----:B0-----:R-:W-:-:S04]  /*0410*/  IADD3 R25, P0, PT, R9, R28, RZ ;  /* 0x0000001c09197210 */ /* 0x001fc80007f1e0ff */
[----:B-1----:R-:W-:Y:S02]  /*0420*/  LEA.HI.X.SX32 R19, R28, R13, 0x1, P0 ;  /* 0x0000000d1c137211 */ /* 0x002fe400000f0eff */
[----:B------:R-:W-:-:S04]  /*0430*/  LEA R18, P0, R25, UR6, 0x2 ;  /* 0x0000000619127c11 */ /* 0x000fc8000f8010ff */
[----:B------:R-:W-:Y:S01]  /*0440*/  LEA.HI.X R19, R25, UR7, R19, 0x2, P0 ;  /* 0x0000000719137c11 */ /* 0x000fe200080f1413 */
[----:B--2---:R-:W-:Y:S02]  /*0450*/  FFMA R23, R16, R27, R23 ;  /* 0x0000001b10177223 */ /* 0x004fe40000000017 */
[----:B------:R-:W0:Y:S01]  /*0460*/  LDS R16, [R10+0x8] ;  /* 0x000008000a107984 */ /* 0x000e220000000800 */
[----:B------:R-:W-:Y:S06]  /*0470*/  BAR.SYNC.DEFER_BLOCKING 0x0 ;  /* 0x0000000000007b1d */ /* 0x000fec0000010000 */
[----:B------:R-:W2:Y:S04]  /*0480*/  LDG.E R27, desc[UR8][R14.64] ;  /* 0x000000080e1b7981 */ /* 0x000ea8000c1e1900 */
[----:B------:R-:W3:Y:S01]  /*0490*/  LDG.E R19, desc[UR8][R18.64] ;  /* 0x0000000812137981 */ /* 0x000ee2000c1e1900 */
[----:B0-----:R-:W-:Y:S01]  /*04a0*/  FFMA R23, R16, R17, R23 ;  /* 0x0000001110177223 */ /* 0x001fe20000000017 */
[----:B------:R-:W-:-:S04]  /*04b0*/  IADD3 R17, P0, PT, R7, R26, RZ ;  /* 0x0000001a07117210 */ /* 0x000fc80007f1e0ff */
[----:B------:R-:W-:Y:S02]  /*04c0*/  LEA.HI.X.SX32 R29, R26, R11, 0x1, P0 ;  /* 0x0000000b1a1d7211 */ /* 0x000fe400000f0eff */
[----:B------:R-:W-:-:S04]  /*04d0*/  LEA R16, P0, R17, UR4, 0x2 ;  /* 0x0000000411107c11 */ /* 0x000fc8000f8010ff */
[----:B------:R-:W-:Y:S01]  /*04e0*/  LEA.HI.X R17, R17, UR5, R29, 0x2, P0 ;  /* 0x0000000511117c11 */ /* 0x000fe200080f141d */
[----:B--2---:R-:W-:Y:S04]  /*04f0*/  STS [R12], R27 ;  /* 0x0000001b0c007388 */ /* 0x004fe80000000800 */
[----:B---3--:R-:W-:Y:S01]  /*0500*/  STS [R20], R19 ;  /* 0x0000001314007388 */ /* 0x008fe20000000800 */
[----:B------:R-:W-:Y:S06]  /*0510*/  BAR.SYNC.DEFER_BLOCKING 0x0 ;  /* 0x0000000000007b1d */ /* 0x000fec0000010000 */
[----:B------:R-:W-:Y:S04]  /*0520*/  LDS R25, [R10] ;  /* 0x000000000a197984 */ /* 0x000fe80000000800 */
[----:B------:R-:W0:Y:S02]  /*0530*/  LDS.64 R14, [R8] ;  /* 0x00000000080e7984 */ /* 0x000e240000000a00 */
[----:B0-----:R-:W-:-:S02]  /*0540*/  FFMA R23, R14, R25, R23 ;  /* 0x000000190e177223 */ /* 0x001fc40000000017 */
[----:B------:R-:W0:Y:S01]  /*0550*/  LDS R14, [R10+0x8] ;  /* 0x000008000a0e7984 */ /* 0x000e220000000800 */
[----:B------:R-:W-:Y:S01]  /*0560*/  BAR.SYNC.DEFER_BLOCKING 0x0 ;  /* 0x0000000000007b1d */ /* 0x000fe20000010000 */
[----:B------:R-:W-:-:S04]  /*0570*/  IADD3 R25, P0, PT, R9, R24, RZ ;  /* 0x0000001809197210 */ /* 0x000fc80007f1e0ff */
[----:B------:R-:W-:Y:S02]  /*0580*/  LEA.HI.X.SX32 R19, R24, R13, 0x1, P0 ;  /* 0x0000000d18137211 */ /* 0x000fe400000f0eff */
[----:B------:R-:W-:-:S04]  /*0590*/  LEA R18, P0, R25, UR6, 0x2 ;  /* 0x0000000619127c11 */ /* 0x000fc8000f8010ff */
[----:B------:R-:W-:Y:S01]  /*05a0*/  LEA.HI.X R19, R25, UR7, R19, 0x2, P0 ;  /* 0x0000000719137c11 */ /* 0x000fe200080f1413 */
[----:B------:R-:W2:Y:S05]  /*05b0*/  LDG.E R27, desc[UR8][R16.64] ;  /* 0x00000008101b7981 */ /* 0x000eaa000c1e1900 */
[----:B------:R1:W3:Y:S01]  /*05c0*/  LDG.E R19, desc[UR8][R18.64] ;  /* 0x0000000812137981 */ /* 0x0002e2000c1e1900 */
[----:B0-----:R-:W-:Y:S01]  /*05d0*/  FFMA R23, R14, R15, R23 ;  /* 0x0000000f0e177223 */ /* 0x001fe20000000017 */
[----:B------:R-:W-:-:S05]  /*05e0*/  VIADD R14, R26, 0x2 ;  /* 0x000000021a0e7836 */ /* 0x000fca0000000000 */
[----:B------:R-:W-:-:S04]  /*05f0*/  IADD3 R15, P0, PT, R7, R14, RZ ;  /* 0x0000000e070f7210 */ /* 0x000fc80007f1e0ff */
[----:B------:R-:W-:Y:S02]  /*0600*/  LEA.HI.X.SX32 R29, R14, R11, 0x1, P0 ;  /* 0x0000000b0e1d7211 */ /* 0x000fe400000f0eff */
[----:B------:R-:W-:-:S04]  /*0610*/  LEA R14, P0, R15, UR4, 0x2 ;  /* 0x000000040f0e7c11 */ /* 0x000fc8000f8010ff */
[----:B------:R-:W-:Y:S02]  /*0620*/  LEA.HI.X R15, R15, UR5, R29, 0x2, P0 ;  /* 0x000000050f0f7c11 */ /* 0x000fe400080f141d */
[----:B-1----:R-:W-:Y:S01]  /*0630*/  IADD3 R18, P0, PT, R9, R22, RZ ;  /* 0x0000001609127210 */ /* 0x002fe20007f1e0ff */
[----:B--2---:R-:W-:Y:S04]  /*0640*/  STS [R12], R27 ;  /* 0x0000001b0c007388 */ /* 0x004fe80000000800 */
[----:B---3--:R0:W-:Y:S01]  /*0650*/  STS [R20], R19 ;  /* 0x0000001314007388 */ /* 0x0081e20000000800 */
[----:B------:R-:W-:Y:S06]  /*0660*/  BAR.SYNC.DEFER_BLOCKING 0x0 ;  /* 0x0000000000007b1d */ /* 0x000fec0000010000 */
[----:B------:R-:W-:Y:S04]  /*0670*/  LDS R25, [R10] ;  /* 0x000000000a197984 */ /* 0x000fe80000000800 */
[----:B------:R-:W1:Y:S01]  /*0680*/  LDS.64 R16, [R8] ;  /* 0x0000000008107984 */ /* 0x000e620000000a00 */
[----:B0-----:R-:W-:Y:S01]  /*0690*/  LEA.HI.X.SX32 R19, R22, R13, 0x1, P0 ;  /* 0x0000000d16137211 */ /* 0x001fe200000f0eff */
[----:B-1----:R-:W-:-:S02]  /*06a0*/  FFMA R16, R16, R25, R23 ;  /* 0x0000001910107223 */ /* 0x002fc40000000017 */
[----:B------:R-:W0:Y:S01]  /*06b0*/  LDS R23, [R10+0x8] ;  /* 0x000008000a177984 */ /* 0x000e220000000800 */
[----:B------:R-:W-:Y:S06]  /*06c0*/  BAR.SYNC.DEFER_BLOCKING 0x0 ;  /* 0x0000000000007b1d */ /* 0x000fec0000010000 */
[----:B------:R1:W2:Y:S02]  /*06d0*/  LDG.E R25, desc[UR8][R14.64] ;  /* 0x000000080e197981 */ /* 0x0002a4000c1e1900 */
[----:B-1----:R-:W-:-:S04]  /*06e0*/  LEA R14, P0, R18, UR6, 0x2 ;  /* 0x00000006120e7c11 */ /* 0x002fc8000f8010ff */
[----:B------:R-:W-:-:S05]  /*06f0*/  LEA.HI.X R15, R18, UR7, R19, 0x2, P0 ;  /* 0x00000007120f7c11 */ /* 0x000fca00080f1413 */
[----:B------:R-:W3:Y:S01]  /*0700*/  LDG.E R27, desc[UR8][R14.64] ;  /* 0x000000080e1b7981 */ /* 0x000ee2000c1e1900 */
[----:B------:R-:W-:-:S05]  /*0710*/  VIADD R21, R21, 0x4 ;  /* 0x0000000415157836 */ /* 0x000fca0000000000 */
[----:B------:R-:W-:Y:S01]  /*0720*/  ISETP.NE.AND P0, PT, R21, RZ, PT ;  /* 0x000000ff1500720c */ /* 0x000fe20003f05270 */
[----:B0-----:R-:W-:Y:S01]  /*0730*/  FFMA R17, R23, R17, R16 ;  /* 0x0000001117117223 */ /* 0x001fe20000000010 */
[C---:B------:R-:W-:Y:S02]  /*0740*/  IMAD R0, R4.reuse, 0x8, R0 ;  /* 0x0000000804007824 */ /* 0x040fe400078e0200 */
[C---:B------:R-:W-:Y:S02]  /*0750*/  IMAD R28, R4.reuse, 0x8, R28 ;  /* 0x00000008041c7824 */ /* 0x040fe400078e021c */
[----:B------:R-:W-:Y:S02]  /*0760*/  IMAD R24, R4, 0x8, R24 ;  /* 0x0000000804187824 */ /* 0x000fe400078e0218 */
[----:B------:R-:W-:Y:S02]  /*0770*/  VIADD R26, R26, 0x8 ;  /* 0x000000081a1a7836 */ /* 0x000fe40000000000 */
[----:B------:R-:W-:Y:S01]  /*0780*/  IMAD R22, R4, 0x8, R22 ;  /* 0x0000000804167824 */ /* 0x000fe200078e0216 */
[----:B--2---:R-:W-:Y:S04]  /*0790*/  STS [R12], R25 ;  /* 0x000000190c007388 */ /* 0x004fe80000000800 */
[----:B---3--:R-:W-:Y:S01]  /*07a0*/  STS [R20], R27 ;  /* 0x0000001b14007388 */ /* 0x008fe20000000800 */
[----:B------:R-:W-:Y:S06]  /*07b0*/  BAR.SYNC.DEFER_BLOCKING 0x0 ;  /* 0x0000000000007b1d */ /* 0x000fec0000010000 */
[----:B------:R-:W-:Y:S04]  /*07c0*/  LDS R29, [R10] ;  /* 0x000000000a1d7984 */ /* 0x000fe80000000800 */
[----:B------:R-:W0:Y:S04]  /*07d0*/  LDS.64 R18, [R8] ;  /* 0x0000000008127984 */ /* 0x000e280000000a00 */
[----:B------:R-:W1:Y:S01]  /*07e0*/  LDS R25, [R10+0x8] ;  /* 0x000008000a197984 */ /* 0x000e620000000800 */
[----:B0-----:R-:W-:-:S04]  /*07f0*/  FFMA R18, R18, R29, R17 ;  /* 0x0000001d12127223 */ /* 0x001fc80000000011 */
[----:B-1----:R-:W-:Y:S01]  /*0800*/  FFMA R23, R25, R19, R18 ;  /* 0x0000001319177223 */ /* 0x002fe20000000012 */
[----:B------:R-:W-:Y:S06]  /*0810*/  BAR.SYNC.DEFER_BLOCKING 0x0 ;  /* 0x0000000000007b1d */ /* 0x000fec0000010000 */
[----:B------:R-:W-:Y:S05]  /*0820*/  @P0 BRA `(.L_x_2) ;  /* 0xfffffff800a40947 */ /* 0x000fea000383ffff */
[----:B------:R-:W-:-:S07]  /*0830*/  LOP3.LUT R0, R6, 0x3ffffffc, RZ, 0xc0, !PT ;  /* 0x3ffffffc06007812 */ /* 0x000fce00078ec0ff */
.L_x_1:
[----:B------:R-:W-:-:S13]  /*0840*/  LOP3.LUT P0, R14, R6, 0x3, RZ, 0xc0, !PT ;  /* 0x00000003060e7812 */ /* 0x000fda000780c0ff */
[----:B------:R-:W-:Y:S05]  /*0850*/  @!P0 BRA `(.L_x_0) ;  /* 0x0000000400308947 */ /* 0x000fea0003800000 */
[----:B------:R-:W-:Y:S01]  /*0860*/  ISETP.NE.AND P1, PT, R14, 0x1, PT ;  /* 0x000000010e00780c */ /* 0x000fe20003f25270 */
[----:B------:R-:W-:Y:S01]  /*0870*/  IMAD.SHL.U32 R4, R4, 0x2, RZ ;  /* 0x0000000204047824 */ /* 0x000fe200078e00ff */
[----:B------:R-:W-:-:S04]  /*0880*/  LOP3.LUT R6, R6, 0x1, RZ, 0xc0, !PT ;  /* 0x0000000106067812 */ /* 0x000fc800078ec0ff */
[----:B------:R-:W-:-:S07]  /*0890*/  ISETP.NE.U32.AND P0, PT, R6, 0x1, PT ;  /* 0x000000010600780c */ /* 0x000fce0003f05070 */
[----:B------:R-:W-:Y:S06]  /*08a0*/  @!P1 BRA `(.L_x_3) ;  /* 0x0000000000b89947 */ /* 0x000fec0003800000 */
[----:B------:R-:W0:Y:S01]  /*08b0*/  LDCU.64 UR4, c[0x0][0x390] ;  /* 0x00007200ff0477ac */ /* 0x000e220008000a00 */
[C---:B------:R-:W-:Y:S02]  /*08c0*/  IMAD.SHL.U32 R6, R0.reuse, 0x2, RZ ;  /* 0x0000000200067824 */ /* 0x040fe400078e00ff */
[----:B------:R-:W-:Y:S01]  /*08d0*/  IMAD R14, R0, R4, R3 ;  /* 0x00000004000e7224 */ /* 0x000fe200078e0203 */
[----:B------:R-:W1:Y:S01]  /*08e0*/  LDCU.64 UR6, c[0x0][0x3a8] ;  /* 0x00007500ff0677ac */ /* 0x000e620008000a00 */
[----:B------:R-:W-:-:S03]  /*08f0*/  IMAD R6, R2, R5, R6 ;  /* 0x0000000502067224 */ /* 0x000fc600078e0206 */
[----:B------:R-:W-:Y:S02]  /*0900*/  IADD3 R15, P1, PT, R9, R14, RZ ;  /* 0x0000000e090f7210 */ /* 0x000fe40007f3e0ff */
[----:B------:R-:W-:Y:S02]  /*0910*/  IADD3 R17, P2, PT, R7, R6, RZ ;  /* 0x0000000607117210 */ /* 0x000fe40007f5e0ff */
[----:B------:R-:W-:Y:S02]  /*0920*/  LEA.HI.X.SX32 R18, R14, R13, 0x1, P1 ;  /* 0x0000000d0e127211 */ /* 0x000fe400008f0eff */
[----:B------:R-:W-:Y:S02]  /*0930*/  LEA.HI.X.SX32 R22, R6, R11, 0x1, P2 ;  /* 0x0000000b06167211 */ /* 0x000fe400010f0eff */
[----:B0-----:R-:W-:Y:S02]  /*0940*/  LEA R16, P2, R17, UR4, 0x2 ;  /* 0x0000000411107c11 */ /* 0x001fe4000f8410ff */
[----:B-1----:R-:W-:-:S02]  /*0950*/  LEA R24, P1, R15, UR6, 0x2 ;  /* 0x000000060f187c11 */ /* 0x002fc4000f8210ff */
[----:B------:R-:W-:Y:S02]  /*0960*/  LEA.HI.X R17, R17, UR5, R22, 0x2, P2 ;  /* 0x0000000511117c11 */ /* 0x000fe400090f1416 */
[----:B------:R-:W-:-:S03]  /*0970*/  LEA.HI.X R25, R15, UR7, R18, 0x2, P1 ;  /* 0x000000070f197c11 */ /* 0x000fc600088f1412 */
[----:B------:R-:W2:Y:S04]  /*0980*/  LDG.E R21, desc[UR8][R16.64] ;  /* 0x0000000810157981 */ /* 0x000ea8000c1e1900 */
[----:B------:R-:W3:Y:S01]  /*0990*/  LDG.E R25, desc[UR8][R24.64] ;  /* 0x0000000818197981 */ /* 0x000ee2000c1e1900 */
[----:B------:R-:W-:Y:S02]  /*09a0*/  VIADD R6, R6, 0x2 ;  /* 0x0000000206067836 */ /* 0x000fe40000000000 */
[----:B------:R-:W-:-:S03]  /*09b0*/  IMAD.IADD R14, R4, 0x1, R14 ;  /* 0x00000001040e7824 */ /* 0x000fc600078e020e */
[----:B------:R-:W-:Y:S02]  /*09c0*/  IADD3 R19, P2, PT, R7, R6, RZ ;  /* 0x0000000607137210 */ /* 0x000fe40007f5e0ff */
[----:B------:R-:W-:Y:S02]  /*09d0*/  IADD3 R15, P1, PT, R9, R14, RZ ;  /* 0x0000000e090f7210 */ /* 0x000fe40007f3e0ff */
[----:B------:R-:W-:Y:S02]  /*09e0*/  LEA.HI.X.SX32 R6, R6, R11, 0x1, P2 ;  /* 0x0000000b06067211 */ /* 0x000fe400010f0eff */
[C---:B------:R-:W-:Y:S02]  /*09f0*/  LEA R18, P2, R19.reuse, UR4, 0x2 ;  /* 0x0000000413127c11 */ /* 0x040fe4000f8410ff */
[----:B------:R-:W-:Y:S02]  /*0a00*/  LEA.HI.X.SX32 R22, R14, R13, 0x1, P1 ;  /* 0x0000000d0e167211 */ /* 0x000fe400008f0eff */
[----:B------:R-:W-:-:S02]  /*0a10*/  LEA.HI.X R19, R19, UR5, R6, 0x2, P2 ;  /* 0x0000000513137c11 */ /* 0x000fc400090f1406 */
[----:B------:R-:W-:-:S04]  /*0a20*/  LEA R14, P1, R15, UR6, 0x2 ;  /* 0x000000060f0e7c11 */ /* 0x000fc8000f8210ff */
[----:B------:R-:W-:Y:S01]  /*0a30*/  LEA.HI.X R15, R15, UR7, R22, 0x2, P1 ;  /* 0x000000070f0f7c11 */ /* 0x000fe200088f1416 */
[----:B--2---:R-:W-:Y:S04]  /*0a40*/  STS [R12], R21 ;  /* 0x000000150c007388 */ /* 0x004fe80000000800 */
[----:B---3--:R-:W-:Y:S01]  /*0a50*/  STS [R20], R25 ;  /* 0x0000001914007388 */ /* 0x008fe20000000800 */
[----:B------:R-:W-:Y:S06]  /*0a60*/  BAR.SYNC.DEFER_BLOCKING 0x0 ;  /* 0x0000000000007b1d */ /* 0x000fec0000010000 */
[----:B------:R-:W-:Y:S04]  /*0a70*/  LDS R6, [R10] ;  /* 0x000000000a067984 */ /* 0x000fe80000000800 */
[----:B------:R-:W-:Y:S04]  /*0a80*/  LDS R27, [R10+0x8] ;  /* 0x000008000a1b7984 */ /* 0x000fe80000000800 */
[----:B------:R-:W0:Y:S01]  /*0a90*/  LDS.64 R16, [R8] ;  /* 0x0000000008107984 */ /* 0x000e220000000a00 */
[----:B------:R-:W-:Y:S06]  /*0aa0*/  BAR.SYNC.DEFER_BLOCKING 0x0 ;  /* 0x0000000000007b1d */ /* 0x000fec0000010000 */
[----:B------:R-:W2:Y:S04]  /*0ab0*/  LDG.E R19, desc[UR8][R18.64] ;  /* 0x0000000812137981 */ /* 0x000ea8000c1e1900 */
[----:B------:R-:W3:Y:S01]  /*0ac0*/  LDG.E R15, desc[UR8][R14.64] ;  /* 0x000000080e0f7981 */ /* 0x000ee2000c1e1900 */
[----:B------:R-:W-:-:S02]  /*0ad0*/  VIADD R0, R0, 0x2 ;  /* 0x0000000200007836 */ /* 0x000fc40000000000 */
[----:B0-----:R-:W-:-:S04]  /*0ae0*/  FFMA R6, R16, R6, R23 ;  /* 0x0000000610067223 */ /* 0x001fc80000000017 */
[----:B------:R-:W-:Y:S01]  /*0af0*/  FFMA R17, R27, R17, R6 ;  /* 0x000000111b117223 */ /* 0x000fe20000000006 */
        /* <DEDUP_REMOVED lines=9> */
.L_x_3:
[----:B------:R-:W-:Y:S05]  /*0b90*/  @P0 BRA `(.L_x_0) ;  /* 0x0000000000600947 */ /* 0x000fea0003800000 */
[----:B------:R-:W0:Y:S01]  /*0ba0*/  LDCU.64 UR4, c[0x0][0x390] ;  /* 0x00007200ff0477ac */ /* 0x000e220008000a00 */
[----:B------:R-:W-:Y:S02]  /*0bb0*/  IMAD.SHL.U32 R6, R0, 0x2, RZ ;  /* 0x0000000200067824 */ /* 0x000fe400078e00ff */
        /* <DEDUP_REMOVED lines=10> */
[----:B------:R-:W-:-:S04]  /*0c60*/  LEA.HI.X R7, R9, UR7, R0, 0x2, P1 ;  /* 0x0000000709077c11 */ /* 0x000fc800088f1400 */
[----:B------:R-:W2:Y:S04]  /*0c70*/  LDG.E R5, desc[UR8][R4.64] ;  /* 0x0000000804057981 */ /* 0x000ea8000c1e1900 */
[----:B------:R-:W3:Y:S04]  /*0c80*/  LDG.E R7, desc[UR8][R6.64] ;  /* 0x0000000806077981 */ /* 0x000ee8000c1e1900 */
        /* <DEDUP_REMOVED lines=9> */
.L_x_0:
[----:B------:R-:W0:Y:S01]  /*0d20*/  S2R R5, SR_TID.Y ;  /* 0x0000000000057919 */ /* 0x000e220000002200 */
[----:B------:R-:W1:Y:S01]  /*0d30*/  LDCU UR4, c[0x0][0x3b8] ;  /* 0x00007700ff0477ac */ /* 0x000e620008000800 */
[----:B------:R-:W0:Y:S01]  /*0d40*/  S2R R0, SR_TID.X ;  /* 0x0000000000007919 */ /* 0x000e220000002100 */
[----:B------:R-:W2:Y:S01]  /*0d50*/  LDCU.64 UR6, c[0x0][0x3c0] ;  /* 0x00007800ff0677ac */ /* 0x000ea20008000a00 */
[----:B-1----:R-:W-:Y:S02]  /*0d60*/  IMAD R2, R2, UR4, R3 ;  /* 0x0000000402027c24 */ /* 0x002fe4000f8e0203 */
[----:B0-----:R-:W-:-:S05]  /*0d70*/  IMAD R5, R5, UR4, R0 ;  /* 0x0000000405057c24 */ /* 0x001fca000f8e0200 */
[----:B------:R-:W-:Y:S02]  /*0d80*/  SHF.R.S32.HI R3, RZ, 0x1f, R5 ;  /* 0x0000001fff037819 */ /* 0x000fe40000011405 */
[----:B------:R-:W-:-:S04]  /*0d90*/  IADD3 R5, P0, PT, R2, R5, RZ ;  /* 0x0000000502057210 */ /* 0x000fc80007f1e0ff */
[----:B------:R-:W-:Y:S02]  /*0da0*/  LEA.HI.X.SX32 R0, R2, R3, 0x1, P0 ;  /* 0x0000000302007211 */ /* 0x000fe400000f0eff */
[----:B--2---:R-:W-:-:S04]  /*0db0*/  LEA R2, P0, R5, UR6, 0x2 ;  /* 0x0000000605027c11 */ /* 0x004fc8000f8010ff */
[----:B------:R-:W-:-:S05]  /*0dc0*/  LEA.HI.X R3, R5, UR7, R0, 0x2, P0 ;  /* 0x0000000705037c11 */ /* 0x000fca00080f1400 */
[----:B------:R-:W-:Y:S01]  /*0dd0*/  STG.E desc[UR8][R2.64], R23 ;  /* 0x0000001702007986 */ /* 0x000fe2000c101908 */
[----:B------:R-:W-:Y:S05]  /*0de0*/  EXIT ;  /* 0x000000000000794d */ /* 0x000fea0003800000 */
.L_x_4:
[----:B------:R-:W-:-:S00]  /*0df0*/  BRA `(.L_x_4) ;  /* 0xfffffffc00fc7947 */ /* 0x000fc0000383ffff */
[----:B------:R-:W-:-:S00]  /*0e00*/  NOP ;  /* 0x0000000000007918 */ /* 0x000fc00000000000 */
[----:B------:R-:W-:-:S00]  /*0e10*/  NOP ;  /* 0x0000000000007918 */ /* 0x000fc00000000000 */
[----:B------:R-:W-:-:S00]  /*0e20*/  NOP ;  /* 0x0000000000007918 */ /* 0x000fc00000000000 */
[----:B------:R-:W-:-:S00]  /*0e30*/  NOP ;  /* 0x0000000000007918 */ /* 0x000fc00000000000 */
[----:B------:R-:W-:-:S00]  /*0e40*/  NOP ;  /* 0x0000000000007918 */ /* 0x000fc00000000000 */
[----:B------:R-:W-:-:S00]  /*0e50*/  NOP ;  /* 0x0000000000007918 */ /* 0x000fc00000000000 */
[----:B------:R-:W-:-:S00]  /*0e60*/  NOP ;  /* 0x0000000000007918 */ /* 0x000fc00000000000 */
[----:B------:R-:W-:-:S00]  /*0e70*/  NOP ;  /* 0x0000000000007918 */ /* 0x000fc00000000000 */
.L_x_12:


//--------------------- .text._Z12MatMulKernel6Matrix5ArrayS0_S0_ --------------------------
	.section	.text._Z12MatMulKernel6Matrix5ArrayS0_S0_,"ax",@progbits
	.align	128
        .global         _Z12MatMulKernel6Matrix5ArrayS0_S0_
        .type           _Z12MatMulKernel6Matrix5ArrayS0_S0_,@function
        .size           _Z12MatMulKernel6Matrix5ArrayS0_S0_,(.L_x_13 - _Z12MatMulKernel6Matrix5ArrayS0_S0_)
        .other          _Z12MatMulKernel6Matrix5ArrayS0_S0_,@"STO_CUDA_ENTRY STV_DEFAULT"
_Z12MatMulKernel6Matrix5ArrayS0_S0_:
.text._Z12MatMulKernel6Matrix5ArrayS0_S0_:
[----:B------:R-:W-:Y:S01]  /*0000*/  LDC R1, c[0x0][0x37c] ;  /* 0x0000df00ff017b82 */ /* 0x000fe20000000800 */
[----:B------:R-:W0:Y:S01]  /*0010*/  S2R R3, SR_TID.X ;  /* 0x0000000000037919 */ /* 0x000e220000002100 */
[----:B------:R-:W1:Y:S06]  /*0020*/  LDCU UR8, c[0x0][0x380] ;  /* 0x00007000ff0877ac */ /* 0x000e6c0008000800 */
[----:B------:R-:W0:Y:S01]  /*0030*/  S2UR UR4, SR_CTAID.X ;  /* 0x00000000000479c3 */ /* 0x000e220000002500 */
[----:B------:R-:W-:Y:S01]  /*0040*/  HFMA2 R15, -RZ, RZ, 0, 0 ;  /* 0x00000000ff0f7431 */ /* 0x000fe200000001ff */
[----:B------:R-:W2:Y:S06]  /*0050*/  LDCU.64 UR12, c[0x0][0x358] ;  /* 0x00006b00ff0c77ac */ /* 0x000eac0008000a00 */
[----:B------:R-:W0:Y:S01]  /*0060*/  LDC R6, c[0x0][0x360] ;  /* 0x0000d800ff067b82 */ /* 0x000e220000000800 */
[----:B-1----:R-:W-:Y:S01]  /*0070*/  UISETP.GE.AND UP0, UPT, UR8, 0x1, UPT ;  /* 0x000000010800788c */ /* 0x002fe2000bf06270 */
[----:B0-----:R-:W-:-:S08]  /*0080*/  IMAD R6, R6, UR4, R3 ;  /* 0x0000000406067c24 */ /* 0x001fd0000f8e0203 */
[----:B--2---:R-:W-:Y:S05]  /*0090*/  BRA.U !UP0, `(.L_x_5) ;  /* 0x0000000908647547 */ /* 0x004fea000b800000 */
[----:B------:R-:W-:Y:S02]  /*00a0*/  UISETP.GE.U32.AND UP1, UPT, UR8, 0x10, UPT ;  /* 0x000000100800788c */ /* 0x000fe4000bf26070 */
[----:B------:R-:W-:Y:S01]  /*00b0*/  IMAD R7, R6, UR8, RZ ;  /* 0x0000000806077c24 */ /* 0x000fe2000f8e02ff */
[----:B------:R-:W-:Y:S01]  /*00c0*/  ULOP3.LUT UR9, UR8, 0xf, URZ, 0xc0, !UPT ;  /* 0x0000000f08097892 */ /* 0x000fe2000f8ec0ff */
[----:B------:R-:W-:Y:S02]  /*00d0*/  MOV R15, RZ ;  /* 0x000000ff000f7202 */ /* 0x000fe40000000f00 */
[----:B------:R-:W-:Y:S01]  /*00e0*/  MOV R8, RZ ;  /* 0x000000ff00087202 */ /* 0x000fe20000000f00 */
[----:B------:R-:W-:Y:S02]  /*00f0*/  UISETP.NE.AND UP0, UPT, UR9, URZ, UPT ;  /* 0x000000ff0900728c */ /* 0x000fe4000bf05270 */
[----:B------:R-:W-:Y:S09]  /*0100*/  BRA.U !UP1, `(.L_x_6) ;  /* 0x0000000509187547 */ /* 0x000ff2000b800000 */
[----:B------:R-:W0:Y:S01]  /*0110*/  LDCU.64 UR4, c[0x0][0x3a0] ;  /* 0x00007400ff0477ac */ /* 0x000e220008000a00 */
[----:B------:R-:W-:Y:S02]  /*0120*/  MOV R15, RZ ;  /* 0x000000ff000f7202 */ /* 0x000fe40000000f00 */
[----:B------:R-:W-:Y:S01]  /*0130*/  MOV R0, R7 ;  /* 0x0000000700007202 */ /* 0x000fe20000000f00 */
[----:B------:R-:W1:Y:S01]  /*0140*/  LDCU.64 UR6, c[0x0][0x390] ;  /* 0x00007200ff0677ac */ /* 0x000e620008000a00 */
[----:B------:R-:W-:-:S04]  /*0150*/  ULOP3.LUT UR10, UR8, 0x7ffffff0, URZ, 0xc0, !UPT ;  /* 0x7ffffff0080a7892 */ /* 0x000fc8000f8ec0ff */
[----:B------:R-:W-:Y:S02]  /*0160*/  UIADD3 UR11, UPT, UPT, -UR10, URZ, URZ ;  /* 0x000000ff0a0b7290 */ /* 0x000fe4000fffe1ff */
[----:B------:R-:W-:Y:S01]  /*0170*/  MOV R8, UR10 ;  /* 0x0000000a00087c02 */ /* 0x000fe20008000f00 */
[----:B0-----:R-:W-:-:S04]  /*0180*/  UIADD3 UR4, UP2, UPT, UR4, 0x20, URZ ;  /* 0x0000002004047890 */ /* 0x001fc8000ff5e0ff */
[----:B------:R-:W-:Y:S02]  /*0190*/  UIADD3.X UR5, UPT, UPT, URZ, UR5, URZ, UP2, !UPT ;  /* 0x00000005ff057290 */ /* 0x000fe400097fe4ff */
[----:B-1----:R-:W-:Y:S01]  /*01a0*/  UIADD3 UR6, UP1, UPT, UR6, 0x20, URZ ;  /* 0x0000002006067890 */ /* 0x002fe2000ff3e0ff */
[----:B------:R-:W-:-:S03]  /*01b0*/  MOV R2, UR4 ;  /* 0x0000000400027c02 */ /* 0x000fc60008000f00 */
[----:B------:R-:W-:Y:S01]  /*01c0*/  MOV R3, UR5 ;  /* 0x0000000500037c02 */ /* 0x000fe20008000f00 */
[----:B------:R-:W-:-:S12]  /*01d0*/  UIADD3.X UR7, UPT, UPT, URZ, UR7, URZ, UP1, !UPT ;  /* 0x00000007ff077290 */ /* 0x000fd80008ffe4ff */
.L_x_7:
[----:B------:R-:W-:Y:S01]  /*01e0*/  MOV R4, UR6 ;  /* 0x0000000600047c02 */ /* 0x000fe20008000f00 */
[----:B------:R-:W2:Y:S01]  /*01f0*/  LDG.E R17, desc[UR12][R2.64+-0x20] ;  /* 0xffffe00c02117981 */ /* 0x000ea2000c1e1900 */
[----:B------:R-:W-:-:S03]  /*0200*/  MOV R5, UR7 ;  /* 0x0000000700057c02 */ /* 0x000fc60008000f00 */
[----:B------:R-:W3:Y:S01]  /*0210*/  LDG.E R25, desc[UR12][R2.64+-0x1c] ;  /* 0xffffe40c02197981 */ /* 0x000ee2000c1e1900 */
[----:B------:R-:W-:-:S03]  /*0220*/  IMAD.WIDE R4, R0, 0x4, R4 ;  /* 0x0000000400047825 */ /* 0x000fc600078e0204 */
[----:B------:R-:W4:Y:S04]  /*0230*/  LDG.E R19, desc[UR12][R2.64+-0x18] ;  /* 0xffffe80c02137981 */ /* 0x000f28000c1e1900 */
[----:B------:R-:W2:Y:S04]  /*0240*/  LDG.E R16, desc[UR12][R4.64+-0x20] ;  /* 0xffffe00c04107981 */ /* 0x000ea8000c1e1900 */
[----:B------:R-:W3:Y:S04]  /*0250*/  LDG.E R18, desc[UR12][R4.64+-0x1c] ;  /* 0xffffe40c04127981 */ /* 0x000ee8000c1e1900 */
[----:B------:R-:W4:Y:S04]  /*0260*/  LDG.E R20, desc[UR12][R4.64+-0x18] ;  /* 0xffffe80c04147981 */ /* 0x000f28000c1e1900 */
[----:B------:R-:W5:Y:S04]  /*0270*/  LDG.E R22, desc[UR12][R2.64+-0x14] ;  /* 0xffffec0c02167981 */ /* 0x000f68000c1e1900 */
        /* <DEDUP_REMOVED lines=8> */
[----:B------:R-:W5:Y:S01]  /*0300*/  LDG.E R14, desc[UR12][R4.64+-0x4] ;  /* 0xfffffc0c040e7981 */ /* 0x000f62000c1e1900 */
[----:B--2---:R-:W-:-:S03]  /*0310*/  FFMA R17, R16, R17, R15 ;  /* 0x0000001110117223 */ /* 0x004fc6000000000f */
[----:B------:R-:W2:Y:S04]  /*0320*/  LDG.E R15, desc[UR12][R2.64] ;  /* 0x0000000c020f7981 */ /* 0x000ea8000c1e1900 */
[----:B------:R-:W2:Y:S01]  /*0330*/  LDG.E R16, desc[UR12][R4.64] ;  /* 0x0000000c04107981 */ /* 0x000ea2000c1e1900 */
[----:B---3--:R-:W-:-:S03]  /*0340*/  FFMA R25, R18, R25, R17 ;  /* 0x0000001912197223 */ /* 0x008fc60000000011 */
[----:B------:R-:W3:Y:S01]  /*0350*/  LDG.E R17, desc[UR12][R2.64+0x4] ;  /* 0x0000040c02117981 */ /* 0x000ee2000c1e1900 */
[----:B----4-:R-:W-:-:S03]  /*0360*/  FFMA R26, R20, R19, R25 ;  /* 0x00000013141a7223 */ /* 0x010fc60000000019 */
[----:B------:R-:W3:Y:S04]  /*0370*/  LDG.E R18, desc[UR12][R4.64+0x4] ;  /* 0x0000040c04127981 */ /* 0x000ee8000c1e1900 */
[----:B------:R-:W4:Y:S01]  /*0380*/  LDG.E R20, desc[UR12][R2.64+0x8] ;  /* 0x0000080c02147981 */ /* 0x000f22000c1e1900 */
[----:B-----5:R-:W-:-:S03]  /*0390*/  FFMA R25, R21, R22, R26 ;  /* 0x0000001615197223 */ /* 0x020fc6000000001a */
[----:B------:R-:W4:Y:S04]  /*03a0*/  LDG.E R19, desc[UR12][R4.64+0x8] ;  /* 0x0000080c04137981 */ /* 0x000f28000c1e1900 */
[----:B------:R-:W5:Y:S01]  /*03b0*/  LDG.E R22, desc[UR12][R2.64+0xc] ;  /* 0x00000c0c02167981 */ /* 0x000f62000c1e1900 */
[----:B------:R-:W-:-:S03]  /*03c0*/  FFMA R25, R24, R23, R25 ;  /* 0x0000001718197223 */ /* 0x000fc60000000019 */
[----:B------:R-:W5:Y:S04]  /*03d0*/  LDG.E R21, desc[UR12][R4.64+0xc] ;  /* 0x00000c0c04157981 */ /* 0x000f68000c1e1900 */
[----:B------:R-:W5:Y:S01]  /*03e0*/  LDG.E R24, desc[UR12][R2.64+0x10] ;  /* 0x0000100c02187981 */ /* 0x000f62000c1e1900 */
[----:B------:R-:W-:-:S03]  /*03f0*/  FFMA R25, R10, R9, R25 ;  /* 0x000000090a197223 */ /* 0x000fc60000000019 */
[----:B------:R-:W5:Y:S04]  /*0400*/  LDG.E R23, desc[UR12][R4.64+0x10] ;  /* 0x0000100c04177981 */ /* 0x000f68000c1e1900 */
[----:B------:R-:W5:Y:S01]  /*0410*/  LDG.E R10, desc[UR12][R2.64+0x14] ;  /* 0x0000140c020a7981 */ /* 0x000f62000c1e1900 */
[----:B------:R-:W-:-:S03]  /*0420*/  FFMA R27, R12, R11, R25 ;  /* 0x0000000b0c1b7223 */ /* 0x000fc60000000019 */
[----:B------:R-:W5:Y:S04]  /*0430*/  LDG.E R9, desc[UR12][R4.64+0x14] ;  /* 0x0000140c04097981 */ /* 0x000f68000c1e1900 */
[----:B------:R-:W5:Y:S04]  /*0440*/  LDG.E R11, desc[UR12][R2.64+0x18] ;  /* 0x0000180c020b7981 */ /* 0x000f68000c1e1900 */
[----:B------:R-:W5:Y:S04]  /*0450*/  LDG.E R12, desc[UR12][R4.64+0x18] ;  /* 0x0000180c040c7981 */ /* 0x000f68000c1e1900 */
[----:B------:R-:W5:Y:S04]  /*0460*/  LDG.E R25, desc[UR12][R4.64+0x1c] ;  /* 0x00001c0c04197981 */ /* 0x000f68000c1e1900 */
[----:B------:R0:W5:Y:S01]  /*0470*/  LDG.E R26, desc[UR12][R2.64+0x1c] ;  /* 0x00001c0c021a7981 */ /* 0x000162000c1e1900 */
[----:B------:R-:W-:Y:S01]  /*0480*/  FFMA R13, R14, R13, R27 ;  /* 0x0000000d0e0d7223 */ /* 0x000fe2000000001b */
[----:B------:R-:W-:-:S04]  /*0490*/  UIADD3 UR11, UPT, UPT, UR11, 0x10, URZ ;  /* 0x000000100b0b7890 */ /* 0x000fc8000fffe0ff */
[----:B------:R-:W-:Y:S01]  /*04a0*/  UISETP.NE.AND UP1, UPT, UR11, URZ, UPT ;  /* 0x000000ff0b00728c */ /* 0x000fe2000bf25270 */
[----:B0-----:R-:W-:Y:S02]  /*04b0*/  IADD3 R2, P0, PT, R2, 0x40, RZ ;  /* 0x0000004002027810 */ /* 0x001fe40007f1e0ff */
[----:B------:R-:W-:Y:S02]  /*04c0*/  IADD3 R0, PT, PT, R0, 0x10, RZ ;  /* 0x0000001000007810 */ /* 0x000fe40007ffe0ff */
[----:B------:R-:W-:Y:S01]  /*04d0*/  IADD3.X R3, PT, PT, RZ, R3, RZ, P0, !PT ;  /* 0x00000003ff037210 */ /* 0x000fe200007fe4ff */
[----:B--2---:R-:W-:-:S04]  /*04e0*/  FFMA R13, R16, R15, R13 ;  /* 0x0000000f100d7223 */ /* 0x004fc8000000000d */
[----:B---3--:R-:W-:-:S04]  /*04f0*/  FFMA R18, R18, R17, R13 ;  /* 0x0000001112127223 */ /* 0x008fc8000000000d */
[----:B----4-:R-:W-:-:S04]  /*0500*/  FFMA R18, R19, R20, R18 ;  /* 0x0000001413127223 */ /* 0x010fc80000000012 */
[----:B-----5:R-:W-:-:S04]  /*0510*/  FFMA R18, R21, R22, R18 ;  /* 0x0000001615127223 */ /* 0x020fc80000000012 */
[----:B------:R-:W-:-:S04]  /*0520*/  FFMA R18, R23, R24, R18 ;  /* 0x0000001817127223 */ /* 0x000fc80000000012 */
[----:B------:R-:W-:-:S04]  /*0530*/  FFMA R9, R9, R10, R18 ;  /* 0x0000000a09097223 */ /* 0x000fc80000000012 */
[----:B------:R-:W-:-:S04]  /*0540*/  FFMA R12, R12, R11, R9 ;  /* 0x0000000b0c0c7223 */ /* 0x000fc80000000009 */
[----:B------:R-:W-:Y:S01]  /*0550*/  FFMA R15, R25, R26, R12 ;  /* 0x0000001a190f7223 */ /* 0x000fe2000000000c */
[----:B------:R-:W-:Y:S06]  /*0560*/  BRA.U UP1, `(.L_x_7) ;  /* 0xfffffffd011c7547 */ /* 0x000fec000b83ffff */
.L_x_6:
[----:B------:R-:W-:Y:S05]  /*0570*/  BRA.U !UP0, `(.L_x_5) ;  /* 0x00000005082c7547 */ /* 0x000fea000b800000 */
[----:B------:R-:W-:Y:S02]  /*0580*/  UISETP.GE.U32.AND UP0, UPT, UR9, 0x8, UPT ;  /* 0x000000080900788c */ /* 0x000fe4000bf06070 */
[----:B------:R-:W-:-:S04]  /*0590*/  ULOP3.LUT UR5, UR8, 0x7, URZ, 0xc0, !UPT ;  /* 0x0000000708057892 */ /* 0x000fc8000f8ec0ff */
[----:B------:R-:W-:-:S03]  /*05a0*/  UISETP.NE.AND UP1, UPT, UR5, URZ, UPT ;  /* 0x000000ff0500728c */ /* 0x000fc6000bf25270 */
[----:B------:R-:W-:Y:S08]  /*05b0*/  BRA.U !UP0, `(.L_x_8) ;  /* 0x0000000108787547 */ /* 0x000ff0000b800000 */
[----:B------:R-:W0:Y:S01]  /*05c0*/  LDC.64 R2, c[0x0][0x390] ;  /* 0x0000e400ff027b82 */ /* 0x000e220000000a00 */
[----:B------:R-:W-:-:S07]  /*05d0*/  IADD3 R9, PT, PT, R7, R8, RZ ;  /* 0x0000000807097210 */ /* 0x000fce0007ffe0ff */
[----:B------:R-:W1:Y:S01]  /*05e0*/  LDC.64 R4, c[0x0][0x3a0] ;  /* 0x0000e800ff047b82 */ /* 0x000e620000000a00 */
[----:B0-----:R-:W-:-:S05]  /*05f0*/  IMAD.WIDE R2, R9, 0x4, R2 ;  /* 0x0000000409027825 */ /* 0x001fca00078e0202 */
[----:B------:R-:W2:Y:S01]  /*0600*/  LDG.E R10, desc[UR12][R2.64] ;  /* 0x0000000c020a7981 */ /* 0x000ea2000c1e1900 */
[----:B-1----:R-:W-:-:S03]  /*0610*/  IMAD.WIDE.U32 R4, R8, 0x4, R4 ;  /* 0x0000000408047825 */ /* 0x002fc600078e0004 */
[----:B------:R-:W3:Y:S04]  /*0620*/  LDG.E R13, desc[UR12][R2.64+0x4] ;  /* 0x0000040c020d7981 */ /* 0x000ee8000c1e1900 */
[----:B------:R-:W2:Y:S04]  /*0630*/  LDG.E R11, desc[UR12][R4.64] ;  /* 0x0000000c040b7981 */ /* 0x000ea8000c1e1900 */
[----:B------:R-:W3:Y:S04]  /*0640*/  LDG.E R12, desc[UR12][R4.64+0x4] ;  /* 0x0000040c040c7981 */ /* 0x000ee8000c1e1900 */
[----:B------:R-:W4:Y:S04]  /*0650*/  LDG.E R17, desc[UR12][R2.64+0x8] ;  /* 0x0000080c02117981 */ /* 0x000f28000c1e1900 */
        /* <DEDUP_REMOVED lines=11> */
[----:B------:R-:W-:Y:S01]  /*0710*/  IADD3 R8, PT, PT, R8, 0x8, RZ ;  /* 0x0000000808087810 */ /* 0x000fe20007ffe0ff */
[----:B--2---:R-:W-:-:S04]  /*0720*/  FFMA R10, R10, R11, R15 ;  /* 0x0000000b0a0a7223 */ /* 0x004fc8000000000f */
[----:B---3--:R-:W-:-:S04]  /*0730*/  FFMA R10, R13, R12, R10 ;  /* 0x0000000c0d0a7223 */ /* 0x008fc8000000000a */
[----:B----4-:R-:W-:-:S04]  /*0740*/  FFMA R10, R17, R14, R10 ;  /* 0x0000000e110a7223 */ /* 0x010fc8000000000a */
[----:B-----5:R-:W-:-:S04]  /*0750*/  FFMA R10, R19, R16, R10 ;  /* 0x00000010130a7223 */ /* 0x020fc8000000000a */
[----:B------:R-:W-:-:S04]  /*0760*/  FFMA R10, R21, R18, R10 ;  /* 0x00000012150a7223 */ /* 0x000fc8000000000a */
[----:B------:R-:W-:-:S04]  /*0770*/  FFMA R23, R23, R20, R10 ;  /* 0x0000001417177223 */ /* 0x000fc8000000000a */
[----:B------:R-:W-:-:S04]  /*0780*/  FFMA R0, R0, R9, R23 ;  /* 0x0000000900007223 */ /* 0x000fc80000000017 */
[----:B------:R-:W-:-:S07]  /*0790*/  FFMA R15, R25, R22, R0 ;  /* 0x00000016190f7223 */ /* 0x000fce0000000000 */
.L_x_8:
        /* <DEDUP_REMOVED lines=17> */
[----:B------:R-:W5:Y:S01]  /*08b0*/  LDG.E R14, desc[UR12][R4.64+0xc] ;  /* 0x00000c0c040e7981 */ /* 0x000f62000c1e1900 */
[----:B------:R-:W-:Y:S01]  /*08c0*/  IADD3 R8, PT, PT, R8, 0x4, RZ ;  /* 0x0000000408087810 */ /* 0x000fe20007ffe0ff */
[----:B--2---:R-:W-:-:S04]  /*08d0*/  FFMA R0, R0, R9, R15 ;  /* 0x0000000900007223 */ /* 0x004fc8000000000f */
[----:B---3--:R-:W-:-:S04]  /*08e0*/  FFMA R0, R11, R10, R0 ;  /* 0x0000000a0b007223 */ /* 0x008fc80000000000 */
[----:B----4-:R-:W-:-:S04]  /*08f0*/  FFMA R0, R13, R12, R0 ;  /* 0x0000000c0d007223 */ /* 0x010fc80000000000 */
[----:B-----5:R-:W-:-:S07]  /*0900*/  FFMA R15, R17, R14, R0 ;  /* 0x0000000e110f7223 */ /* 0x020fce0000000000 */
.L_x_9:
[----:B------:R-:W-:Y:S05]  /*0910*/  BRA.U !UP1, `(.L_x_5) ;  /* 0x0000000109447547 */ /* 0x000fea000b800000 */
[----:B------:R-:W0:Y:S01]  /*0920*/  LDC.64 R2, c[0x0][0x3a0] ;  /* 0x0000e800ff027b82 */ /* 0x000e220000000a00 */
[----:B------:R-:W-:Y:S01]  /*0930*/  IADD3 R7, PT, PT, R7, R8, RZ ;  /* 0x0000000807077210 */ /* 0x000fe20007ffe0ff */
[----:B------:R-:W-:-:S06]  /*0940*/  UIADD3 UR4, UPT, UPT, -UR4, URZ, URZ ;  /* 0x000000ff04047290 */ /* 0x000fcc000fffe1ff */
[----:B------:R-:W1:Y:S01]  /*0950*/  LDC.64 R10, c[0x0][0x390] ;  /* 0x0000e400ff0a7b82 */ /* 0x000e620000000a00 */
[----:B0-----:R-:W-:-:S03]  /*0960*/  IMAD.WIDE.U32 R2, R8, 0x4, R2 ;  /* 0x0000000408027825 */ /* 0x001fc600078e0002 */
[----:B------:R-:W-:Y:S02]  /*0970*/  MOV R4, R2 ;  /* 0x0000000200047202 */ /* 0x000fe40000000f00 */
[----:B------:R-:W-:-:S07]  /*0980*/  MOV R5, R3 ;  /* 0x0000000300057202 */ /* 0x000fce0000000f00 */
.L_x_10:
[----:B-1----:R-:W-:Y:S01]  /*0990*/  IMAD.WIDE R2, R7, 0x4, R10 ;  /* 0x0000000407027825 */ /* 0x002fe200078e020a */
[----:B------:R0:W2:Y:S05]  /*09a0*/  LDG.E R0, desc[UR12][R4.64] ;  /* 0x0000000c04007981 */ /* 0x0000aa000c1e1900 */
[----:B------:R-:W2:Y:S01]  /*09b0*/  LDG.E R2, desc[UR12][R2.64] ;  /* 0x0000000c02027981 */ /* 0x000ea2000c1e1900 */
[----:B------:R-:W-:-:S04]  /*09c0*/  UIADD3 UR4, UPT, UPT, UR4, 0x1, URZ ;  /* 0x0000000104047890 */ /* 0x000fc8000fffe0ff */
[----:B------:R-:W-:Y:S01]  /*09d0*/  UISETP.NE.AND UP0, UPT, UR4, URZ, UPT ;  /* 0x000000ff0400728c */ /* 0x000fe2000bf05270 */
[----:B0-----:R-:W-:Y:S02]  /*09e0*/  IADD3 R4, P0, PT, R4, 0x4, RZ ;  /* 0x0000000404047810 */ /* 0x001fe40007f1e0ff */
[----:B------:R-:W-:Y:S02]  /*09f0*/  IADD3 R7, PT, PT, R7, 0x1, RZ ;  /* 0x0000000107077810 */ /* 0x000fe40007ffe0ff */
[----:B------:R-:W-:Y:S01]  /*0a00*/  IADD3.X R5, PT, PT, RZ, R5, RZ, P0, !PT ;  /* 0x00000005ff057210 */ /* 0x000fe200007fe4ff */
[----:B--2---:R-:W-:-:S03]  /*0a10*/  FFMA R15, R2, R0, R15 ;  /* 0x00000000020f7223 */ /* 0x004fc6000000000f */
[----:B------:R-:W-:Y:S05]  /*0a20*/  BRA.U UP0, `(.L_x_10) ;  /* 0xfffffffd00d87547 */ /* 0x000fea000b83ffff */
.L_x_5:
[C---:B------:R-:W-:Y:S01]  /*0a30*/  FMUL R0, |R15|.reuse, 2.8853900432586669922 ;  /* 0x4038aa3b0f007820 */ /* 0x040fe20000400200 */
[----:B------:R-:W-:Y:S01]  /*0a40*/  MOV R10, 0x3c80f082 ;  /* 0x3c80f082000a7802 */ /* 0x000fe20000000f00 */
[----:B------:R-:W0:Y:S01]  /*0a50*/  LDC.64 R4, c[0x0][0x3b0] ;  /* 0x0000ec00ff047b82 */ /* 0x000e220000000a00 */
[----:B------:R-:W-:Y:S01]  /*0a60*/  FMUL R9, R15, R15 ;  /* 0x0000000f0f097220 */ /* 0x000fe20000400000 */
[----:B------:R-:W-:Y:S02]  /*0a70*/  MOV R8, 0x3f800000 ;  /* 0x3f80000000087802 */ /* 0x000fe40000000f00 */
[----:B------:R-:W1:Y:S01]  /*0a80*/  MUFU.EX2 R0, R0 ;  /* 0x0000000000007308 */ /* 0x000e620000000800 */
[----:B------:R-:W-:Y:S01]  /*0a90*/  FFMA R10, R9, R10, -0.052303962409496307373 ;  /* 0xbd563cae090a7423 */ /* 0x000fe2000000000a */
[C---:B------:R-:W-:Y:S02]  /*0aa0*/  FSETP.GE.AND P1, PT, |R15|.reuse, 0.60000002384185791016, PT ;  /* 0x3f19999a0f00780b */ /* 0x040fe40003f26200 */
[----:B------:R-:W2:Y:S01]  /*0ab0*/  LDC.64 R2, c[0x0][0x3c0] ;  /* 0x0000f000ff027b82 */ /* 0x000ea20000000a00 */
[----:B------:R-:W-:Y:S01]  /*0ac0*/  FSETP.GE.AND P0, PT, |R15|, 9.010913848876953125, PT ;  /* 0x41102cb40f00780b */ /* 0x000fe20003f06200 */
[----:B-1----:R-:W-:Y:S01]  /*0ad0*/  FADD R7, R0, 1 ;  /* 0x3f80000000077421 */ /* 0x002fe20000000000 */
[----:B------:R-:W-:Y:S01]  /*0ae0*/  FFMA R0, R9, R10, 0.1331529766321182251 ;  /* 0x3e08594109007423 */ /* 0x000fe2000000000a */
[----:B0-----:R-:W-:-:S04]  /*0af0*/  IMAD.WIDE R4, R6, 0x4, R4 ;  /* 0x0000000406047825 */ /* 0x001fc800078e0204 */
[C---:B------:R-:W-:Y:S01]  /*0b00*/  FFMA R0, R9.reuse, R0, -0.33332768082618713379 ;  /* 0xbeaaa9ed09007423 */ /* 0x040fe20000000000 */
[----:B------:R-:W0:Y:S03]  /*0b10*/  MUFU.RCP R7, R7 ;  /* 0x0000000700077308 */ /* 0x000e260000001000 */
[----:B------:R-:W-:Y:S01]  /*0b20*/  FFMA R0, R9, R0, RZ ;  /* 0x0000000009007223 */ /* 0x000fe200000000ff */
[----:B--2---:R-:W-:-:S04]  /*0b30*/  IMAD.WIDE R2, R6, 0x4, R2 ;  /* 0x0000000406027825 */ /* 0x004fc800078e0202 */
[----:B0-----:R-:W-:-:S05]  /*0b40*/  FFMA R8, R7, -2, R8 ;  /* 0xc000000007087823 */ /* 0x001fca0000000008 */
[----:B------:R-:W-:-:S04]  /*0b50*/  FSEL R8, R8, 1, !P0 ;  /* 0x3f80000008087808 */ /* 0x000fc80004000000 */
[--C-:B------:R-:W-:Y:S01]  /*0b60*/  LOP3.LUT R7, R8, 0x80000000, R15.reuse, 0xb8, !PT ;  /* 0x8000000008077812 */ /* 0x100fe200078eb80f */
[----:B------:R-:W-:-:S04]  /*0b70*/  @!P1 FFMA R7, R0, R15, R15 ;  /* 0x0000000f00079223 */ /* 0x000fc8000000000f */
[----:B------:R-:W-:Y:S01]  /*0b80*/  FFMA R9, -R7, R7, 1 ;  /* 0x3f80000007097423 */ /* 0x000fe20000000107 */
[----:B------:R-:W-:Y:S04]  /*0b90*/  STG.E desc[UR12][R4.64], R7 ;  /* 0x0000000704007986 */ /* 0x000fe8000c10190c */
[----:B------:R-:W-:Y:S01]  /*0ba0*/  STG.E desc[UR12][R2.64], R9 ;  /* 0x0000000902007986 */ /* 0x000fe2000c10190c */
[----:B------:R-:W-:Y:S05]  /*0bb0*/  EXIT ;  /* 0x000000000000794d */ /* 0x000fea0003800000 */
.L_x_11:
        /* <DEDUP_REMOVED lines=12> */
.L_x_13:


//--------------------- .nv.shared._Z12MatMulKernel6MatrixS_S_ --------------------------
	.section	.nv.shared._Z12MatMulKernel6MatrixS_S_,"aw",@nobits
	.sectionflags	@""
	.align	4
.nv.shared._Z12MatMulKernel6MatrixS_S_:
	.zero		1056


//--------------------- .nv.shared.reserved.0     --------------------------
	.section	.nv.shared.reserved.0,"aw",@nobits
	.weak		__nv_reservedSMEM_offset_0_alias
	.size		__nv_reservedSMEM_offset_0_alias, 0, 64
	.other		__nv_reservedSMEM_offset_0_alias,@"STO_CUDA_RESERVED_SHARED STV_DEFAULT"
__nv_reservedSMEM_offset_0_alias:
	.zero		0
	.zero		64


//--------------------- .nv.constant0._Z12MatMulKernel6MatrixS_S_ --------------------------
	.section	.nv.constant0._Z12MatMulKernel6MatrixS_S_,"a",@progbits
	.sectionflags	@""
	.align	4
.nv.constant0._Z12MatMulKernel6MatrixS_S_:
	.zero		968


//--------------------- .nv.constant0._Z12MatMulKernel6Matrix5ArrayS0_S0_ --------------------------
	.section	.nv.constant0._Z12MatMulKernel6Matrix5ArrayS0_S0_,"a",@progbits
	.sectionflags	@""
	.align	4
.nv.constant0._Z12MatMulKernel6Matrix5ArrayS0_S0_:
	.zero		968


//--------------------- SYMBOLS --------------------------

	.type		.nv.reservedSmem.offset0,@object
	.size		.nv.reservedSmem.offset0,0x4
	.type		.nv.reservedSmem.cap,@object
	.size		.nv.reservedSmem.cap,0x4
